//
// Generated by NVIDIA NVVM Compiler
//
// Compiler Build ID: CL-36424714
// Cuda compilation tools, release 13.0, V13.0.88
// Based on NVVM 20.0.0
//

.version 9.0
.target sm_100
.address_size 64

	// .globl	_Z15matrixMulKernelPfS_S_i

.visible .entry _Z15matrixMulKernelPfS_S_i(
	.param .u64 .ptr .align 1 _Z15matrixMulKernelPfS_S_i_param_0,
	.param .u64 .ptr .align 1 _Z15matrixMulKernelPfS_S_i_param_1,
	.param .u64 .ptr .align 1 _Z15matrixMulKernelPfS_S_i_param_2,
	.param .u32 _Z15matrixMulKernelPfS_S_i_param_3
)
{
	.reg .pred 	%p<10>;
	.reg .b32 	%r<40>;
	.reg .b32 	%f<67>;
	.reg .b64 	%rd<67>;

	ld.param.u64 	%rd14, [_Z15matrixMulKernelPfS_S_i_param_0];
	ld.param.u64 	%rd15, [_Z15matrixMulKernelPfS_S_i_param_1];
	ld.param.u32 	%r18, [_Z15matrixMulKernelPfS_S_i_param_3];
	cvta.to.global.u64 	%rd1, %rd15;
	cvta.to.global.u64 	%rd2, %rd14;
	mov.u32 	%r19, %ctaid.y;
	mov.u32 	%r20, %ntid.y;
	mov.u32 	%r21, %tid.y;
	mad.lo.s32 	%r1, %r19, %r20, %r21;
	mov.u32 	%r22, %ctaid.x;
	mov.u32 	%r23, %ntid.x;
	mov.u32 	%r24, %tid.x;
	mad.lo.s32 	%r2, %r22, %r23, %r24;
	max.s32 	%r25, %r1, %r2;
	setp.ge.s32 	%p1, %r25, %r18;
	@%p1 bra 	$L__BB0_13;
	mul.lo.s32 	%r3, %r18, %r1;
	and.b32  	%r4, %r18, 7;
	setp.lt.u32 	%p2, %r18, 8;
	mov.f32 	%f66, 0f00000000;
	mov.b32 	%r38, 0;
	@%p2 bra 	$L__BB0_4;
	and.b32  	%r38, %r18, 2147483640;
	neg.s32 	%r36, %r38;
	mul.wide.s32 	%rd16, %r18, 4;
	add.s64 	%rd3, %rd1, %rd16;
	shl.b32 	%r7, %r18, 3;
	mul.wide.s32 	%rd17, %r18, 8;
	add.s64 	%rd4, %rd1, %rd17;
	mul.wide.s32 	%rd18, %r18, 12;
	add.s64 	%rd5, %rd1, %rd18;
	mul.wide.s32 	%rd19, %r18, 16;
	add.s64 	%rd6, %rd1, %rd19;
	mul.wide.s32 	%rd20, %r18, 20;
	add.s64 	%rd7, %rd1, %rd20;
	mul.wide.s32 	%rd21, %r18, 24;
	add.s64 	%rd8, %rd1, %rd21;
	mul.wide.s32 	%rd22, %r18, 28;
	add.s64 	%rd9, %rd1, %rd22;
	mul.wide.u32 	%rd23, %r3, 4;
	add.s64 	%rd24, %rd23, %rd2;
	add.s64 	%rd66, %rd24, 16;
	mov.f32 	%f66, 0f00000000;
	mov.u32 	%r35, %r2;
$L__BB0_3:
	.pragma "nounroll";
	mul.wide.s32 	%rd25, %r35, 4;
	add.s64 	%rd26, %rd3, %rd25;
	add.s64 	%rd27, %rd4, %rd25;
	add.s64 	%rd28, %rd5, %rd25;
	add.s64 	%rd29, %rd6, %rd25;
	add.s64 	%rd30, %rd7, %rd25;
	add.s64 	%rd31, %rd8, %rd25;
	add.s64 	%rd32, %rd9, %rd25;
	add.s64 	%rd33, %rd1, %rd25;
	ld.global.f32 	%f16, [%rd66+-16];
	ld.global.f32 	%f17, [%rd33];
	fma.rn.f32 	%f18, %f16, %f17, %f66;
	ld.global.f32 	%f19, [%rd66+-12];
	ld.global.f32 	%f20, [%rd26];
	fma.rn.f32 	%f21, %f19, %f20, %f18;
	ld.global.f32 	%f22, [%rd66+-8];
	ld.global.f32 	%f23, [%rd27];
	fma.rn.f32 	%f24, %f22, %f23, %f21;
	ld.global.f32 	%f25, [%rd66+-4];
	ld.global.f32 	%f26, [%rd28];
	fma.rn.f32 	%f27, %f25, %f26, %f24;
	ld.global.f32 	%f28, [%rd66];
	ld.global.f32 	%f29, [%rd29];
	fma.rn.f32 	%f30, %f28, %f29, %f27;
	ld.global.f32 	%f31, [%rd66+4];
	ld.global.f32 	%f32, [%rd30];
	fma.rn.f32 	%f33, %f31, %f32, %f30;
	ld.global.f32 	%f34, [%rd66+8];
	ld.global.f32 	%f35, [%rd31];
	fma.rn.f32 	%f36, %f34, %f35, %f33;
	ld.global.f32 	%f37, [%rd66+12];
	ld.global.f32 	%f38, [%rd32];
	fma.rn.f32 	%f66, %f37, %f38, %f36;
	add.s32 	%r36, %r36, 8;
	add.s32 	%r35, %r35, %r7;
	add.s64 	%rd66, %rd66, 32;
	setp.ne.s32 	%p3, %r36, 0;
	@%p3 bra 	$L__BB0_3;
$L__BB0_4:
	setp.eq.s32 	%p4, %r4, 0;
	@%p4 bra 	$L__BB0_12;
	and.b32  	%r13, %r18, 3;
	setp.lt.u32 	%p5, %r4, 4;
	@%p5 bra 	$L__BB0_7;
	add.s32 	%r27, %r38, %r3;
	mul.wide.u32 	%rd34, %r27, 4;
	add.s64 	%rd35, %rd2, %rd34;
	ld.global.f32 	%f40, [%rd35];
	mad.lo.s32 	%r28, %r38, %r18, %r2;
	mul.wide.s32 	%rd36, %r28, 4;
	add.s64 	%rd37, %rd1, %rd36;
	ld.global.f32 	%f41, [%rd37];
	fma.rn.f32 	%f42, %f40, %f41, %f66;
	cvt.u64.u32 	%rd38, %r3;
	cvt.u64.u32 	%rd39, %r38;
	add.s64 	%rd40, %rd39, %rd38;
	shl.b64 	%rd41, %rd40, 2;
	add.s64 	%rd42, %rd2, %rd41;
	ld.global.f32 	%f43, [%rd42+4];
	mul.wide.s32 	%rd43, %r18, 4;
	add.s64 	%rd44, %rd37, %rd43;
	ld.global.f32 	%f44, [%rd44];
	fma.rn.f32 	%f45, %f43, %f44, %f42;
	ld.global.f32 	%f46, [%rd42+8];
	add.s64 	%rd45, %rd44, %rd43;
	ld.global.f32 	%f47, [%rd45];
	fma.rn.f32 	%f48, %f46, %f47, %f45;
	ld.global.f32 	%f49, [%rd42+12];
	add.s64 	%rd46, %rd45, %rd43;
	ld.global.f32 	%f50, [%rd46];
	fma.rn.f32 	%f66, %f49, %f50, %f48;
	add.s32 	%r38, %r38, 4;
$L__BB0_7:
	setp.eq.s32 	%p6, %r13, 0;
	@%p6 bra 	$L__BB0_12;
	setp.eq.s32 	%p7, %r13, 1;
	@%p7 bra 	$L__BB0_10;
	add.s32 	%r29, %r38, %r3;
	mul.wide.u32 	%rd47, %r29, 4;
	add.s64 	%rd48, %rd2, %rd47;
	ld.global.f32 	%f52, [%rd48];
	mad.lo.s32 	%r30, %r38, %r18, %r2;
	mul.wide.s32 	%rd49, %r30, 4;
	add.s64 	%rd50, %rd1, %rd49;
	ld.global.f32 	%f53, [%rd50];
	fma.rn.f32 	%f54, %f52, %f53, %f66;
	cvt.u64.u32 	%rd51, %r3;
	cvt.u64.u32 	%rd52, %r38;
	add.s64 	%rd53, %rd52, %rd51;
	shl.b64 	%rd54, %rd53, 2;
	add.s64 	%rd55, %rd2, %rd54;
	ld.global.f32 	%f55, [%rd55+4];
	mul.wide.s32 	%rd56, %r18, 4;
	add.s64 	%rd57, %rd50, %rd56;
	ld.global.f32 	%f56, [%rd57];
	fma.rn.f32 	%f66, %f55, %f56, %f54;
	add.s32 	%r38, %r38, 2;
$L__BB0_10:
	and.b32  	%r31, %r18, 1;
	setp.eq.b32 	%p8, %r31, 1;
	not.pred 	%p9, %p8;
	@%p9 bra 	$L__BB0_12;
	add.s32 	%r32, %r38, %r3;
	mul.wide.u32 	%rd58, %r32, 4;
	add.s64 	%rd59, %rd2, %rd58;
	ld.global.f32 	%f57, [%rd59];
	mad.lo.s32 	%r33, %r38, %r18, %r2;
	mul.wide.s32 	%rd60, %r33, 4;
	add.s64 	%rd61, %rd1, %rd60;
	ld.global.f32 	%f58, [%rd61];
	fma.rn.f32 	%f66, %f57, %f58, %f66;
$L__BB0_12:
	ld.param.u64 	%rd65, [_Z15matrixMulKernelPfS_S_i_param_2];
	add.s32 	%r34, %r3, %r2;
	cvta.to.global.u64 	%rd62, %rd65;
	mul.wide.s32 	%rd63, %r34, 4;
	add.s64 	%rd64, %rd62, %rd63;
	st.global.f32 	[%rd64], %f66;
$L__BB0_13:
	ret;

}
	// .globl	_Z18matrixMulRowKernelPfS_S_i
.visible .entry _Z18matrixMulRowKernelPfS_S_i(
	.param .u64 .ptr .align 1 _Z18matrixMulRowKernelPfS_S_i_param_0,
	.param .u64 .ptr .align 1 _Z18matrixMulRowKernelPfS_S_i_param_1,
	.param .u64 .ptr .align 1 _Z18matrixMulRowKernelPfS_S_i_param_2,
	.param .u32 _Z18matrixMulRowKernelPfS_S_i_param_3
)
{
	.reg .pred 	%p<13>;
	.reg .b32 	%r<80>;
	.reg .b32 	%f<67>;
	.reg .b64 	%rd<48>;

	ld.param.u64 	%rd4, [_Z18matrixMulRowKernelPfS_S_i_param_0];
	ld.param.u64 	%rd5, [_Z18matrixMulRowKernelPfS_S_i_param_1];
	ld.param.u32 	%r44, [_Z18matrixMulRowKernelPfS_S_i_param_3];
	cvta.to.global.u64 	%rd1, %rd5;
	cvta.to.global.u64 	%rd2, %rd4;
	mov.u32 	%r45, %ctaid.x;
	mov.u32 	%r46, %ntid.x;
	mov.u32 	%r47, %tid.x;
	mad.lo.s32 	%r1, %r45, %r46, %r47;
	setp.ge.s32 	%p1, %r1, %r44;
	setp.lt.s32 	%p2, %r44, 1;
	or.pred  	%p3, %p1, %p2;
	@%p3 bra 	$L__BB1_14;
	mul.lo.s32 	%r2, %r44, %r1;
	add.s32 	%r3, %r44, -1;
	and.b32  	%r4, %r44, 7;
	and.b32  	%r5, %r44, 2147483640;
	neg.s32 	%r6, %r5;
	shl.b32 	%r7, %r44, 3;
	mul.lo.s32 	%r8, %r44, 3;
	mul.lo.s32 	%r9, %r44, 7;
	mov.b32 	%r66, 0;
$L__BB1_2:
	setp.lt.u32 	%p4, %r3, 7;
	mov.f32 	%f66, 0f00000000;
	mov.b32 	%r78, 0;
	@%p4 bra 	$L__BB1_5;
	add.s32 	%r75, %r44, %r66;
	shl.b32 	%r50, %r44, 1;
	add.s32 	%r74, %r50, %r66;
	add.s32 	%r73, %r8, %r66;
	shl.b32 	%r51, %r44, 2;
	add.s32 	%r72, %r51, %r66;
	mad.lo.s32 	%r71, %r44, 5, %r66;
	mad.lo.s32 	%r70, %r44, 6, %r66;
	add.s32 	%r69, %r9, %r66;
	mov.f32 	%f66, 0f00000000;
	mov.u32 	%r67, %r2;
	mov.u32 	%r68, %r66;
	mov.u32 	%r76, %r6;
$L__BB1_4:
	.pragma "nounroll";
	mul.wide.s32 	%rd6, %r67, 4;
	add.s64 	%rd7, %rd2, %rd6;
	ld.global.f32 	%f16, [%rd7];
	mul.wide.u32 	%rd8, %r68, 4;
	add.s64 	%rd9, %rd1, %rd8;
	ld.global.f32 	%f17, [%rd9];
	fma.rn.f32 	%f18, %f16, %f17, %f66;
	ld.global.f32 	%f19, [%rd7+4];
	mul.wide.u32 	%rd10, %r75, 4;
	add.s64 	%rd11, %rd1, %rd10;
	ld.global.f32 	%f20, [%rd11];
	fma.rn.f32 	%f21, %f19, %f20, %f18;
	ld.global.f32 	%f22, [%rd7+8];
	mul.wide.u32 	%rd12, %r74, 4;
	add.s64 	%rd13, %rd1, %rd12;
	ld.global.f32 	%f23, [%rd13];
	fma.rn.f32 	%f24, %f22, %f23, %f21;
	ld.global.f32 	%f25, [%rd7+12];
	mul.wide.u32 	%rd14, %r73, 4;
	add.s64 	%rd15, %rd1, %rd14;
	ld.global.f32 	%f26, [%rd15];
	fma.rn.f32 	%f27, %f25, %f26, %f24;
	ld.global.f32 	%f28, [%rd7+16];
	mul.wide.u32 	%rd16, %r72, 4;
	add.s64 	%rd17, %rd1, %rd16;
	ld.global.f32 	%f29, [%rd17];
	fma.rn.f32 	%f30, %f28, %f29, %f27;
	ld.global.f32 	%f31, [%rd7+20];
	mul.wide.u32 	%rd18, %r71, 4;
	add.s64 	%rd19, %rd1, %rd18;
	ld.global.f32 	%f32, [%rd19];
	fma.rn.f32 	%f33, %f31, %f32, %f30;
	ld.global.f32 	%f34, [%rd7+24];
	mul.wide.u32 	%rd20, %r70, 4;
	add.s64 	%rd21, %rd1, %rd20;
	ld.global.f32 	%f35, [%rd21];
	fma.rn.f32 	%f36, %f34, %f35, %f33;
	ld.global.f32 	%f37, [%rd7+28];
	mul.wide.u32 	%rd22, %r69, 4;
	add.s64 	%rd23, %rd1, %rd22;
	ld.global.f32 	%f38, [%rd23];
	fma.rn.f32 	%f66, %f37, %f38, %f36;
	add.s32 	%r76, %r76, 8;
	add.s32 	%r75, %r75, %r7;
	add.s32 	%r74, %r74, %r7;
	add.s32 	%r73, %r73, %r7;
	add.s32 	%r72, %r72, %r7;
	add.s32 	%r71, %r71, %r7;
	add.s32 	%r70, %r70, %r7;
	add.s32 	%r69, %r69, %r7;
	add.s32 	%r68, %r68, %r7;
	add.s32 	%r67, %r67, 8;
	setp.ne.s32 	%p5, %r76, 0;
	mov.u32 	%r78, %r5;
	@%p5 bra 	$L__BB1_4;
$L__BB1_5:
	setp.eq.s32 	%p6, %r4, 0;
	@%p6 bra 	$L__BB1_13;
	add.s32 	%r52, %r4, -1;
	setp.lt.u32 	%p7, %r52, 3;
	@%p7 bra 	$L__BB1_8;
	add.s32 	%r53, %r78, %r2;
	mul.wide.s32 	%rd24, %r53, 4;
	add.s64 	%rd25, %rd2, %rd24;
	ld.global.f32 	%f40, [%rd25];
	mad.lo.s32 	%r54, %r78, %r44, %r66;
	mul.wide.u32 	%rd26, %r54, 4;
	add.s64 	%rd27, %rd1, %rd26;
	ld.global.f32 	%f41, [%rd27];
	fma.rn.f32 	%f42, %f40, %f41, %f66;
	ld.global.f32 	%f43, [%rd25+4];
	add.s32 	%r55, %r54, %r44;
	mul.wide.u32 	%rd28, %r55, 4;
	add.s64 	%rd29, %rd1, %rd28;
	ld.global.f32 	%f44, [%rd29];
	fma.rn.f32 	%f45, %f43, %f44, %f42;
	ld.global.f32 	%f46, [%rd25+8];
	add.s32 	%r56, %r55, %r44;
	mul.wide.u32 	%rd30, %r56, 4;
	add.s64 	%rd31, %rd1, %rd30;
	ld.global.f32 	%f47, [%rd31];
	fma.rn.f32 	%f48, %f46, %f47, %f45;
	ld.global.f32 	%f49, [%rd25+12];
	add.s32 	%r57, %r56, %r44;
	mul.wide.u32 	%rd32, %r57, 4;
	add.s64 	%rd33, %rd1, %rd32;
	ld.global.f32 	%f50, [%rd33];
	fma.rn.f32 	%f66, %f49, %f50, %f48;
	add.s32 	%r78, %r78, 4;
$L__BB1_8:
	and.b32  	%r58, %r44, 3;
	setp.eq.s32 	%p8, %r58, 0;
	@%p8 bra 	$L__BB1_13;
	setp.eq.s32 	%p9, %r58, 1;
	@%p9 bra 	$L__BB1_11;
	add.s32 	%r59, %r78, %r2;
	mul.wide.s32 	%rd34, %r59, 4;
	add.s64 	%rd35, %rd2, %rd34;
	ld.global.f32 	%f52, [%rd35];
	mad.lo.s32 	%r60, %r78, %r44, %r66;
	mul.wide.u32 	%rd36, %r60, 4;
	add.s64 	%rd37, %rd1, %rd36;
	ld.global.f32 	%f53, [%rd37];
	fma.rn.f32 	%f54, %f52, %f53, %f66;
	ld.global.f32 	%f55, [%rd35+4];
	add.s32 	%r61, %r60, %r44;
	mul.wide.u32 	%rd38, %r61, 4;
	add.s64 	%rd39, %rd1, %rd38;
	ld.global.f32 	%f56, [%rd39];
	fma.rn.f32 	%f66, %f55, %f56, %f54;
	add.s32 	%r78, %r78, 2;
$L__BB1_11:
	and.b32  	%r62, %r44, 1;
	setp.eq.b32 	%p10, %r62, 1;
	not.pred 	%p11, %p10;
	@%p11 bra 	$L__BB1_13;
	add.s32 	%r63, %r78, %r2;
	mul.wide.s32 	%rd40, %r63, 4;
	add.s64 	%rd41, %rd2, %rd40;
	ld.global.f32 	%f57, [%rd41];
	mad.lo.s32 	%r64, %r78, %r44, %r66;
	mul.wide.u32 	%rd42, %r64, 4;
	add.s64 	%rd43, %rd1, %rd42;
	ld.global.f32 	%f58, [%rd43];
	fma.rn.f32 	%f66, %f57, %f58, %f66;
$L__BB1_13:
	ld.param.u64 	%rd47, [_Z18matrixMulRowKernelPfS_S_i_param_2];
	add.s32 	%r65, %r66, %r2;
	cvta.to.global.u64 	%rd44, %rd47;
	mul.wide.s32 	%rd45, %r65, 4;
	add.s64 	%rd46, %rd44, %rd45;
	st.global.f32 	[%rd46], %f66;
	add.s32 	%r66, %r66, 1;
	setp.ne.s32 	%p12, %r66, %r44;
	@%p12 bra 	$L__BB1_2;
$L__BB1_14:
	ret;

}
	// .globl	_Z18matrixMulColKernelPfS_S_i
.visible .entry _Z18matrixMulColKernelPfS_S_i(
	.param .u64 .ptr .align 1 _Z18matrixMulColKernelPfS_S_i_param_0,
	.param .u64 .ptr .align 1 _Z18matrixMulColKernelPfS_S_i_param_1,
	.param .u64 .ptr .align 1 _Z18matrixMulColKernelPfS_S_i_param_2,
	.param .u32 _Z18matrixMulColKernelPfS_S_i_param_3
)
{
	.reg .pred 	%p<12>;
	.reg .b32 	%r<44>;
	.reg .b32 	%f<67>;
	.reg .b64 	%rd<49>;

	ld.param.u64 	%rd5, [_Z18matrixMulColKernelPfS_S_i_param_0];
	ld.param.u64 	%rd6, [_Z18matrixMulColKernelPfS_S_i_param_1];
	ld.param.u64 	%rd4, [_Z18matrixMulColKernelPfS_S_i_param_2];
	ld.param.u32 	%r24, [_Z18matrixMulColKernelPfS_S_i_param_3];
	cvta.to.global.u64 	%rd1, %rd6;
	cvta.to.global.u64 	%rd2, %rd5;
	mov.u32 	%r25, %ctaid.x;
	mov.u32 	%r26, %ntid.x;
	mov.u32 	%r27, %tid.x;
	mad.lo.s32 	%r1, %r25, %r26, %r27;
	setp.ge.s32 	%p1, %r1, %r24;
	setp.lt.s32 	%p2, %r24, 1;
	or.pred  	%p3, %p1, %p2;
	@%p3 bra 	$L__BB2_14;
	add.s32 	%r2, %r24, -1;
	and.b32  	%r3, %r24, 7;
	add.s32 	%r4, %r3, -1;
	and.b32  	%r5, %r24, 3;
	and.b32  	%r6, %r24, 2147483640;
	and.b32  	%r7, %r24, 1;
	neg.s32 	%r8, %r6;
	shl.b32 	%r9, %r24, 3;
	cvta.to.global.u64 	%rd3, %rd4;
	mov.b32 	%r37, 0;
	mul.wide.u32 	%rd41, %r24, 4;
$L__BB2_2:
	setp.lt.u32 	%p4, %r2, 7;
	mul.lo.s32 	%r11, %r37, %r24;
	mov.f32 	%f66, 0f00000000;
	mov.b32 	%r42, 0;
	@%p4 bra 	$L__BB2_5;
	mov.f32 	%f66, 0f00000000;
	mov.u32 	%r38, %r11;
	mov.u32 	%r39, %r1;
	mov.u32 	%r40, %r8;
$L__BB2_4:
	.pragma "nounroll";
	mul.wide.u32 	%rd7, %r38, 4;
	add.s64 	%rd8, %rd2, %rd7;
	ld.global.f32 	%f16, [%rd8];
	mul.wide.s32 	%rd9, %r39, 4;
	add.s64 	%rd10, %rd1, %rd9;
	ld.global.f32 	%f17, [%rd10];
	fma.rn.f32 	%f18, %f16, %f17, %f66;
	ld.global.f32 	%f19, [%rd8+4];
	mul.wide.u32 	%rd11, %r24, 4;
	add.s64 	%rd12, %rd10, %rd11;
	ld.global.f32 	%f20, [%rd12];
	fma.rn.f32 	%f21, %f19, %f20, %f18;
	ld.global.f32 	%f22, [%rd8+8];
	add.s64 	%rd13, %rd12, %rd11;
	ld.global.f32 	%f23, [%rd13];
	fma.rn.f32 	%f24, %f22, %f23, %f21;
	ld.global.f32 	%f25, [%rd8+12];
	add.s64 	%rd14, %rd13, %rd11;
	ld.global.f32 	%f26, [%rd14];
	fma.rn.f32 	%f27, %f25, %f26, %f24;
	ld.global.f32 	%f28, [%rd8+16];
	add.s64 	%rd15, %rd14, %rd11;
	ld.global.f32 	%f29, [%rd15];
	fma.rn.f32 	%f30, %f28, %f29, %f27;
	ld.global.f32 	%f31, [%rd8+20];
	add.s64 	%rd16, %rd15, %rd11;
	ld.global.f32 	%f32, [%rd16];
	fma.rn.f32 	%f33, %f31, %f32, %f30;
	ld.global.f32 	%f34, [%rd8+24];
	add.s64 	%rd17, %rd16, %rd11;
	ld.global.f32 	%f35, [%rd17];
	fma.rn.f32 	%f36, %f34, %f35, %f33;
	ld.global.f32 	%f37, [%rd8+28];
	add.s64 	%rd18, %rd17, %rd11;
	ld.global.f32 	%f38, [%rd18];
	fma.rn.f32 	%f66, %f37, %f38, %f36;
	add.s32 	%r40, %r40, 8;
	add.s32 	%r39, %r39, %r9;
	add.s32 	%r38, %r38, 8;
	setp.ne.s32 	%p5, %r40, 0;
	mov.u32 	%r42, %r6;
	@%p5 bra 	$L__BB2_4;
$L__BB2_5:
	setp.eq.s32 	%p6, %r3, 0;
	@%p6 bra 	$L__BB2_13;
	setp.lt.u32 	%p7, %r4, 3;
	@%p7 bra 	$L__BB2_8;
	add.s32 	%r30, %r42, %r11;
	mul.wide.u32 	%rd19, %r30, 4;
	add.s64 	%rd20, %rd2, %rd19;
	ld.global.f32 	%f40, [%rd20];
	mad.lo.s32 	%r31, %r42, %r24, %r1;
	mul.wide.s32 	%rd21, %r31, 4;
	add.s64 	%rd22, %rd1, %rd21;
	ld.global.f32 	%f41, [%rd22];
	fma.rn.f32 	%f42, %f40, %f41, %f66;
	cvt.u64.u32 	%rd23, %r11;
	cvt.u64.u32 	%rd24, %r42;
	add.s64 	%rd25, %rd24, %rd23;
	shl.b64 	%rd26, %rd25, 2;
	add.s64 	%rd27, %rd2, %rd26;
	ld.global.f32 	%f43, [%rd27+4];
	add.s64 	%rd29, %rd22, %rd41;
	ld.global.f32 	%f44, [%rd29];
	fma.rn.f32 	%f45, %f43, %f44, %f42;
	ld.global.f32 	%f46, [%rd27+8];
	add.s64 	%rd30, %rd29, %rd41;
	ld.global.f32 	%f47, [%rd30];
	fma.rn.f32 	%f48, %f46, %f47, %f45;
	ld.global.f32 	%f49, [%rd27+12];
	add.s64 	%rd31, %rd30, %rd41;
	ld.global.f32 	%f50, [%rd31];
	fma.rn.f32 	%f66, %f49, %f50, %f48;
	add.s32 	%r42, %r42, 4;
$L__BB2_8:
	setp.eq.s32 	%p8, %r5, 0;
	@%p8 bra 	$L__BB2_13;
	setp.eq.s32 	%p9, %r5, 1;
	@%p9 bra 	$L__BB2_11;
	add.s32 	%r32, %r42, %r11;
	mul.wide.u32 	%rd32, %r32, 4;
	add.s64 	%rd33, %rd2, %rd32;
	ld.global.f32 	%f52, [%rd33];
	mad.lo.s32 	%r33, %r42, %r24, %r1;
	mul.wide.s32 	%rd34, %r33, 4;
	add.s64 	%rd35, %rd1, %rd34;
	ld.global.f32 	%f53, [%rd35];
	fma.rn.f32 	%f54, %f52, %f53, %f66;
	cvt.u64.u32 	%rd36, %r11;
	cvt.u64.u32 	%rd37, %r42;
	add.s64 	%rd38, %rd37, %rd36;
	shl.b64 	%rd39, %rd38, 2;
	add.s64 	%rd40, %rd2, %rd39;
	ld.global.f32 	%f55, [%rd40+4];
	add.s64 	%rd42, %rd35, %rd41;
	ld.global.f32 	%f56, [%rd42];
	fma.rn.f32 	%f66, %f55, %f56, %f54;
	add.s32 	%r42, %r42, 2;
$L__BB2_11:
	setp.eq.s32 	%p10, %r7, 0;
	@%p10 bra 	$L__BB2_13;
	add.s32 	%r34, %r42, %r11;
	mul.wide.u32 	%rd43, %r34, 4;
	add.s64 	%rd44, %rd2, %rd43;
	ld.global.f32 	%f57, [%rd44];
	mad.lo.s32 	%r35, %r42, %r24, %r1;
	mul.wide.s32 	%rd45, %r35, 4;
	add.s64 	%rd46, %rd1, %rd45;
	ld.global.f32 	%f58, [%rd46];
	fma.rn.f32 	%f66, %f57, %f58, %f66;
$L__BB2_13:
	add.s32 	%r36, %r11, %r1;
	mul.wide.s32 	%rd47, %r36, 4;
	add.s64 	%rd48, %rd3, %rd47;
	st.global.f32 	[%rd48], %f66;
	add.s32 	%r37, %r37, 1;
	setp.ne.s32 	%p11, %r37, %r24;
	@%p11 bra 	$L__BB2_2;
$L__BB2_14:
	ret;

}


// ===== COMPILED SASS (sm_100) =====

	.target	sm_100

	.elftype	@"ET_EXEC"


//--------------------- .note.nv.tkinfo           --------------------------
	.section	.note.nv.tkinfo,"",@"SHT_NOTE"
	.sectionflags	@"SHF_NOTE_NV_TKINFO"
	.tkinfo
        /*0018*/ 	.word	0x00000002
        /*0030*/ 	.string	""
        /*0030*/ 	.string	"ptxas"
        /*0030*/ 	.string	"Cuda compilation tools, release 13.0, V13.0.88"
        /*0030*/ 	.string	"Build cuda_13.0.r13.0/compiler.36424714_0"
        /*0030*/ 	.string	"-arch sm_100 -m 64 "



//--------------------- .note.nv.cuinfo           --------------------------
	.section	.note.nv.cuinfo,"",@"SHT_NOTE"
	.sectionflags	@"SHF_NOTE_NV_CUINFO"
        /*0018*/ 	.short	0x0002
        /*001a*/ 	.short	0x0064
        /*001c*/ 	.short	0x0082
	.zero		2


//--------------------- .nv.info                  --------------------------
	.section	.nv.info,"",@"SHT_CUDA_INFO"
	.align	4


	//----- nvinfo : EIATTR_REGCOUNT
	.align		4
        /*0000*/ 	.byte	0x04, 0x2f
        /*0002*/ 	.short	(.L_1 - .L_0)
	.align		4
.L_0:
        /*0004*/ 	.word	index@(_Z15matrixMulKernelPfS_S_i)
        /*0008*/ 	.word	0x0000001e


	//----- nvinfo : EIATTR_FRAME_SIZE
	.align		4
.L_1:
        /*000c*/ 	.byte	0x04, 0x11
        /*000e*/ 	.short	(.L_3 - .L_2)
	.align		4
.L_2:
        /*0010*/ 	.word	index@(_Z15matrixMulKernelPfS_S_i)
        /*0014*/ 	.word	0x00000000


	//----- nvinfo : EIATTR_REGCOUNT
	.align		4
.L_3:
        /*0018*/ 	.byte	0x04, 0x2f
        /*001a*/ 	.short	(.L_5 - .L_4)
	.align		4
.L_4:
        /*001c*/ 	.word	index@(_Z18matrixMulRowKernelPfS_S_i)
        /*0020*/ 	.word	0x00000020


	//----- nvinfo : EIATTR_FRAME_SIZE
	.align		4
.L_5:
        /*0024*/ 	.byte	0x04, 0x11
        /*0026*/ 	.short	(.L_7 - .L_6)
	.align		4
.L_6:
        /*0028*/ 	.word	index@(_Z18matrixMulRowKernelPfS_S_i)
        /*002c*/ 	.word	0x00000000


	//----- nvinfo : EIATTR_REGCOUNT
	.align		4
.L_7:
        /*0030*/ 	.byte	0x04, 0x2f
        /*0032*/ 	.short	(.L_9 - .L_8)
	.align		4
.L_8:
        /*0034*/ 	.word	index@(_Z18matrixMulColKernelPfS_S_i)
        /*0038*/ 	.word	0x00000020


	//----- nvinfo : EIATTR_FRAME_SIZE
	.align		4
.L_9:
        /*003c*/ 	.byte	0x04, 0x11
        /*003e*/ 	.short	(.L_11 - .L_10)
	.align		4
.L_10:
        /*0040*/ 	.word	index@(_Z18matrixMulColKernelPfS_S_i)
        /*0044*/ 	.word	0x00000000


	//----- nvinfo : EIATTR_MIN_STACK_SIZE
	.align		4
.L_11:
        /*0048*/ 	.byte	0x04, 0x12
        /*004a*/ 	.short	(.L_13 - .L_12)
	.align		4
.L_12:
        /*004c*/ 	.word	index@(_Z18matrixMulColKernelPfS_S_i)
        /*0050*/ 	.word	0x00000000


	//----- nvinfo : EIATTR_MIN_STACK_SIZE
	.align		4
.L_13:
        /*0054*/ 	.byte	0x04, 0x12
        /*0056*/ 	.short	(.L_15 - .L_14)
	.align		4
.L_14:
        /*0058*/ 	.word	index@(_Z18matrixMulRowKernelPfS_S_i)
        /*005c*/ 	.word	0x00000000


	//----- nvinfo : EIATTR_MIN_STACK_SIZE
	.align		4
.L_15:
        /*0060*/ 	.byte	0x04, 0x12
        /*0062*/ 	.short	(.L_17 - .L_16)
	.align		4
.L_16:
        /*0064*/ 	.word	index@(_Z15matrixMulKernelPfS_S_i)
        /*0068*/ 	.word	0x00000000
.L_17:


//--------------------- .nv.compat                --------------------------
	.section	.nv.compat,"",@"SHT_CUDA_COMPAT_INFO"
	.align	4
        /*0000*/ 	.byte	0x02, 0x09, 0x00, 0x00, 0x02, 0x02, 0x01, 0x00, 0x02, 0x05, 0x05, 0x00, 0x03, 0x07, 0x01, 0x01
        /*0010*/ 	.byte	0x02, 0x03, 0x00, 0x00, 0x02, 0x06, 0x01, 0x00, 0x04, 0x0b, 0x08, 0x00, 0x09, 0x00, 0x00, 0x00
        /*0020*/ 	.byte	0x00, 0x00, 0x00, 0x00


//--------------------- .nv.info._Z18matrixMulColKernelPfS_S_i --------------------------
	.section	.nv.info._Z18matrixMulColKernelPfS_S_i,"",@"SHT_CUDA_INFO"
	.sectionflags	@""
	.align	4


	//----- nvinfo : EIATTR_CUDA_API_VERSION
	.align		4
        /*0000*/ 	.byte	0x04, 0x37
        /*0002*/ 	.short	(.L_19 - .L_18)
.L_18:
        /*0004*/ 	.word	0x00000082


	//----- nvinfo : EIATTR_KPARAM_INFO
	.align		4
.L_19:
        /*0008*/ 	.byte	0x04, 0x17
        /*000a*/ 	.short	(.L_21 - .L_20)
.L_20:
        /*000c*/ 	.word	0x00000000
        /*0010*/ 	.short	0x0003
        /*0012*/ 	.short	0x0018
        /*0014*/ 	.byte	0x00, 0xf0, 0x11, 0x00


	//----- nvinfo : EIATTR_KPARAM_INFO
	.align		4
.L_21:
        /*0018*/ 	.byte	0x04, 0x17
        /*001a*/ 	.short	(.L_23 - .L_22)
.L_22:
        /*001c*/ 	.word	0x00000000
        /*0020*/ 	.short	0x0002
        /*0022*/ 	.short	0x0010
        /*0024*/ 	.byte	0x00, 0xf5, 0x21, 0x00


	//----- nvinfo : EIATTR_KPARAM_INFO
	.align		4
.L_23:
        /*0028*/ 	.byte	0x04, 0x17
        /*002a*/ 	.short	(.L_25 - .L_24)
.L_24:
        /*002c*/ 	.word	0x00000000
        /*0030*/ 	.short	0x0001
        /*0032*/ 	.short	0x0008
        /*0034*/ 	.byte	0x00, 0xf5, 0x21, 0x00


	//----- nvinfo : EIATTR_KPARAM_INFO
	.align		4
.L_25:
        /*0038*/ 	.byte	0x04, 0x17
        /*003a*/ 	.short	(.L_27 - .L_26)
.L_26:
        /*003c*/ 	.word	0x00000000
        /*0040*/ 	.short	0x0000
        /*0042*/ 	.short	0x0000
        /*0044*/ 	.byte	0x00, 0xf5, 0x21, 0x00


	//----- nvinfo : EIATTR_SPARSE_MMA_MASK
	.align		4
.L_27:
        /*0048*/ 	.byte	0x03, 0x50
        /*004a*/ 	.short	0x0000


	//----- nvinfo : EIATTR_MAXREG_COUNT
	.align		4
        /*004c*/ 	.byte	0x03, 0x1b
        /*004e*/ 	.short	0x00ff


	//----- nvinfo : EIATTR_MERCURY_ISA_VERSION
	.align		4
        /*0050*/ 	.byte	0x03, 0x5f
        /*0052*/ 	.short	0x0101


	//----- nvinfo : EIATTR_VRC_CTA_INIT_COUNT
	.align		4
        /*0054*/ 	.byte	0x02, 0x4a
	.zero		1
	.zero		1


	//----- nvinfo : EIATTR_EXIT_INSTR_OFFSETS
	.align		4
        /*0058*/ 	.byte	0x04, 0x1c
        /*005a*/ 	.short	(.L_29 - .L_28)


	//   ....[0]....
.L_28:
        /*005c*/ 	.word	0x00000080


	//   ....[1]....
        /*0060*/ 	.word	0x000008a0


	//----- nvinfo : EIATTR_CBANK_PARAM_SIZE
	.align		4
.L_29:
        /*0064*/ 	.byte	0x03, 0x19
        /*0066*/ 	.short	0x001c


	//----- nvinfo : EIATTR_PARAM_CBANK
	.align		4
        /*0068*/ 	.byte	0x04, 0x0a
        /*006a*/ 	.short	(.L_31 - .L_30)
	.align		4
.L_30:
        /*006c*/ 	.word	index@(.nv.constant0._Z18matrixMulColKernelPfS_S_i)
        /*0070*/ 	.short	0x0380
        /*0072*/ 	.short	0x001c


	//----- nvinfo : EIATTR_SW_WAR
	.align		4
.L_31:
        /*0074*/ 	.byte	0x04, 0x36
        /*0076*/ 	.short	(.L_33 - .L_32)
.L_32:
        /*0078*/ 	.word	0x00000008
.L_33:


//--------------------- .nv.info._Z18matrixMulRowKernelPfS_S_i --------------------------
	.section	.nv.info._Z18matrixMulRowKernelPfS_S_i,"",@"SHT_CUDA_INFO"
	.sectionflags	@""
	.align	4


	//----- nvinfo : EIATTR_CUDA_API_VERSION
	.align		4
        /*0000*/ 	.byte	0x04, 0x37
        /*0002*/ 	.short	(.L_35 - .L_34)
.L_34:
        /*0004*/ 	.word	0x00000082


	//----- nvinfo : EIATTR_KPARAM_INFO
	.align		4
.L_35:
        /*0008*/ 	.byte	0x04, 0x17
        /*000a*/ 	.short	(.L_37 - .L_36)
.L_36:
        /*000c*/ 	.word	0x00000000
        /*0010*/ 	.short	0x0003
        /*0012*/ 	.short	0x0018
        /*0014*/ 	.byte	0x00, 0xf0, 0x11, 0x00


	//----- nvinfo : EIATTR_KPARAM_INFO
	.align		4
.L_37:
        /*0018*/ 	.byte	0x04, 0x17
        /*001a*/ 	.short	(.L_39 - .L_38)
.L_38:
        /*001c*/ 	.word	0x00000000
        /*0020*/ 	.short	0x0002
        /*0022*/ 	.short	0x0010
        /*0024*/ 	.byte	0x00, 0xf5, 0x21, 0x00


	//----- nvinfo : EIATTR_KPARAM_INFO
	.align		4
.L_39:
        /*0028*/ 	.byte	0x04, 0x17
        /*002a*/ 	.short	(.L_41 - .L_40)
.L_40:
        /*002c*/ 	.word	0x00000000
        /*0030*/ 	.short	0x0001
        /*0032*/ 	.short	0x0008
        /*0034*/ 	.byte	0x00, 0xf5, 0x21, 0x00


	//----- nvinfo : EIATTR_KPARAM_INFO
	.align		4
.L_41:
        /*0038*/ 	.byte	0x04, 0x17
        /*003a*/ 	.short	(.L_43 - .L_42)
.L_42:
        /*003c*/ 	.word	0x00000000
        /*0040*/ 	.short	0x0000
        /*0042*/ 	.short	0x0000
        /*0044*/ 	.byte	0x00, 0xf5, 0x21, 0x00


	//----- nvinfo : EIATTR_SPARSE_MMA_MASK
	.align		4
.L_43:
        /*0048*/ 	.byte	0x03, 0x50
        /*004a*/ 	.short	0x0000


	//----- nvinfo : EIATTR_MAXREG_COUNT
	.align		4
        /*004c*/ 	.byte	0x03, 0x1b
        /*004e*/ 	.short	0x00ff


	//----- nvinfo : EIATTR_MERCURY_ISA_VERSION
	.align		4
        /*0050*/ 	.byte	0x03, 0x5f
        /*0052*/ 	.short	0x0101


	//----- nvinfo : EIATTR_VRC_CTA_INIT_COUNT
	.align		4
        /*0054*/ 	.byte	0x02, 0x4a
	.zero		1
	.zero		1


	//----- nvinfo : EIATTR_EXIT_INSTR_OFFSETS
	.align		4
        /*0058*/ 	.byte	0x04, 0x1c
        /*005a*/ 	.short	(.L_45 - .L_44)


	//   ....[0]....
.L_44:
        /*005c*/ 	.word	0x00000080


	//   ....[1]....
        /*0060*/ 	.word	0x00000950


	//----- nvinfo : EIATTR_CBANK_PARAM_SIZE
	.align		4
.L_45:
        /*0064*/ 	.byte	0x03, 0x19
        /*0066*/ 	.short	0x001c


	//----- nvinfo : EIATTR_PARAM_CBANK
	.align		4
        /*0068*/ 	.byte	0x04, 0x0a
        /*006a*/ 	.short	(.L_47 - .L_46)
	.align		4
.L_46:
        /*006c*/ 	.word	index@(.nv.constant0._Z18matrixMulRowKernelPfS_S_i)
        /*0070*/ 	.short	0x0380
        /*0072*/ 	.short	0x001c


	//----- nvinfo : EIATTR_SW_WAR
	.align		4
.L_47:
        /*0074*/ 	.byte	0x04, 0x36
        /*0076*/ 	.short	(.L_49 - .L_48)
.L_48:
        /*0078*/ 	.word	0x00000008
.L_49:


//--------------------- .nv.info._Z15matrixMulKernelPfS_S_i --------------------------
	.section	.nv.info._Z15matrixMulKernelPfS_S_i,"",@"SHT_CUDA_INFO"
	.sectionflags	@""
	.align	4


	//----- nvinfo : EIATTR_CUDA_API_VERSION
	.align		4
        /*0000*/ 	.byte	0x04, 0x37
        /*0002*/ 	.short	(.L_51 - .L_50)
.L_50:
        /*0004*/ 	.word	0x00000082


	//----- nvinfo : EIATTR_KPARAM_INFO
	.align		4
.L_51:
        /*0008*/ 	.byte	0x04, 0x17
        /*000a*/ 	.short	(.L_53 - .L_52)
.L_52:
        /*000c*/ 	.word	0x00000000
        /*0010*/ 	.short	0x0003
        /*0012*/ 	.short	0x0018
        /*0014*/ 	.byte	0x00, 0xf0, 0x11, 0x00


	//----- nvinfo : EIATTR_KPARAM_INFO
	.align		4
.L_53:
        /*0018*/ 	.byte	0x04, 0x17
        /*001a*/ 	.short	(.L_55 - .L_54)
.L_54:
        /*001c*/ 	.word	0x00000000
        /*0020*/ 	.short	0x0002
        /*0022*/ 	.short	0x0010
        /*0024*/ 	.byte	0x00, 0xf5, 0x21, 0x00


	//----- nvinfo : EIATTR_KPARAM_INFO
	.align		4
.L_55:
        /*0028*/ 	.byte	0x04, 0x17
        /*002a*/ 	.short	(.L_57 - .L_56)
.L_56:
        /*002c*/ 	.word	0x00000000
        /*0030*/ 	.short	0x0001
        /*0032*/ 	.short	0x0008
        /*0034*/ 	.byte	0x00, 0xf5, 0x21, 0x00


	//----- nvinfo : EIATTR_KPARAM_INFO
	.align		4
.L_57:
        /*0038*/ 	.byte	0x04, 0x17
        /*003a*/ 	.short	(.L_59 - .L_58)
.L_58:
        /*003c*/ 	.word	0x00000000
        /*0040*/ 	.short	0x0000
        /*0042*/ 	.short	0x0000
        /*0044*/ 	.byte	0x00, 0xf5, 0x21, 0x00


	//----- nvinfo : EIATTR_SPARSE_MMA_MASK
	.align		4
.L_59:
        /*0048*/ 	.byte	0x03, 0x50
        /*004a*/ 	.short	0x0000


	//----- nvinfo : EIATTR_MAXREG_COUNT
	.align		4
        /*004c*/ 	.byte	0x03, 0x1b
        /*004e*/ 	.short	0x00ff


	//----- nvinfo : EIATTR_MERCURY_ISA_VERSION
	.align		4
        /*0050*/ 	.byte	0x03, 0x5f
        /*0052*/ 	.short	0x0101


	//----- nvinfo : EIATTR_VRC_CTA_INIT_COUNT
	.align		4
        /*0054*/ 	.byte	0x02, 0x4a
	.zero		1
	.zero		1


	//----- nvinfo : EIATTR_EXIT_INSTR_OFFSETS
	.align		4
        /*0058*/ 	.byte	0x04, 0x1c
        /*005a*/ 	.short	(.L_61 - .L_60)


	//   ....[0]....
.L_60:
        /*005c*/ 	.word	0x000000c0


	//   ....[1]....
        /*0060*/ 	.word	0x00000a90


	//----- nvinfo : EIATTR_CBANK_PARAM_SIZE
	.align		4
.L_61:
        /*0064*/ 	.byte	0x03, 0x19
        /*0066*/ 	.short	0x001c


	//----- nvinfo : EIATTR_PARAM_CBANK
	.align		4
        /*0068*/ 	.byte	0x04, 0x0a
        /*006a*/ 	.short	(.L_63 - .L_62)
	.align		4
.L_62:
        /*006c*/ 	.word	index@(.nv.constant0._Z15matrixMulKernelPfS_S_i)
        /*0070*/ 	.short	0x0380
        /*0072*/ 	.short	0x001c


	//----- nvinfo : EIATTR_SW_WAR
	.align		4
.L_63:
        /*0074*/ 	.byte	0x04, 0x36
        /*0076*/ 	.short	(.L_65 - .L_64)
.L_64:
        /*0078*/ 	.word	0x00000008
.L_65:


//--------------------- .nv.callgraph             --------------------------
	.section	.nv.callgraph,"",@"SHT_CUDA_CALLGRAPH"
	.align	4
	.sectionentsize	8
	.align		4
        /*0000*/ 	.word	0x00000000
	.align		4
        /*0004*/ 	.word	0xffffffff
	.align		4
        /*0008*/ 	.word	0x00000000
	.align		4
        /*000c*/ 	.word	0xfffffffe
	.align		4
        /*0010*/ 	.word	0x00000000
	.align		4
        /*0014*/ 	.word	0xfffffffd
	.align		4
        /*0018*/ 	.word	0x00000000
	.align		4
        /*001c*/ 	.word	0xfffffffc


//--------------------- .text._Z18matrixMulColKernelPfS_S_i --------------------------
	.section	.text._Z18matrixMulColKernelPfS_S_i,"ax",@progbits
	.align	128
        .global         _Z18matrixMulColKernelPfS_S_i
        .type           _Z18matrixMulColKernelPfS_S_i,@function
        .size           _Z18matrixMulColKernelPfS_S_i,(.L_x_17 - _Z18matrixMulColKernelPfS_S_i)
        .other          _Z18matrixMulColKernelPfS_S_i,@"STO_CUDA_ENTRY STV_DEFAULT"
_Z18matrixMulColKernelPfS_S_i:
.text._Z18matrixMulColKernelPfS_S_i:
[----:B------:R-:W-:Y:S01]  /*0000*/  LDC R1, c[0x0][0x37c] ;  /* 0x0000df00ff017b82 */ /* 0x000fe20000000800 */
[----:B------:R-:W0:Y:S07]  /*0010*/  S2R R3, SR_TID.X ;  /* 0x0000000000037919 */ /* 0x000e2e0000002100 */
[----:B------:R-:W0:Y:S08]  /*0020*/  S2UR UR4, SR_CTAID.X ;  /* 0x00000000000479c3 */ /* 0x000e300000002500 */
[----:B------:R-:W0:Y:S08]  /*0030*/  LDC R0, c[0x0][0x360] ;  /* 0x0000d800ff007b82 */ /* 0x000e300000000800 */
[----:B------:R-:W1:Y:S01]  /*0040*/  LDC R5, c[0x0][0x398] ;  /* 0x0000e600ff057b82 */ /* 0x000e620000000800 */
[----:B0-----:R-:W-:Y:S01]  /*0050*/  IMAD R0, R0, UR4, R3 ;  /* 0x0000000400007c24 */ /* 0x001fe2000f8e0203 */
[----:B-1----:R-:W-:-:S04]  /*0060*/  ISETP.GE.AND P0, PT, R5, 0x1, PT ;  /* 0x000000010500780c */ /* 0x002fc80003f06270 */
[----:B------:R-:W-:-:S13]  /*0070*/  ISETP.GE.OR P0, PT, R0, R5, !P0 ;  /* 0x000000050000720c */ /* 0x000fda0004706670 */
[----:B------:R-:W-:Y:S05]  /*0080*/  @P0 EXIT ;  /* 0x000000000000094d */ /* 0x000fea0003800000 */
[C---:B------:R-:W-:Y:S01]  /*0090*/  LOP3.LUT R2, R5.reuse, 0x7, RZ, 0xc0, !PT ;  /* 0x0000000705027812 */ /* 0x040fe200078ec0ff */
[----:B------:R-:W0:Y:S01]  /*00a0*/  LDCU.64 UR4, c[0x0][0x358] ;  /* 0x00006b00ff0477ac */ /* 0x000e220008000a00 */
[----:B------:R-:W-:Y:S02]  /*00b0*/  IADD3 R3, PT, PT, R5, -0x1, RZ ;  /* 0xffffffff05037810 */ /* 0x000fe40007ffe0ff */
[----:B------:R-:W-:Y:S02]  /*00c0*/  IADD3 R4, PT, PT, R2, -0x1, RZ ;  /* 0xffffffff02047810 */ /* 0x000fe40007ffe0ff */
[----:B------:R-:W-:Y:S02]  /*00d0*/  ISETP.GE.U32.AND P0, PT, R3, 0x7, PT ;  /* 0x000000070300780c */ /* 0x000fe40003f06070 */
[----:B------:R-:W-:Y:S02]  /*00e0*/  ISETP.GE.U32.AND P1, PT, R4, 0x3, PT ;  /* 0x000000030400780c */ /* 0x000fe40003f26070 */
[----:B------:R-:W-:-:S02]  /*00f0*/  LOP3.LUT R3, R5, 0x7ffffff8, RZ, 0xc0, !PT ;  /* 0x7ffffff805037812 */ /* 0x000fc400078ec0ff */
[----:B------:R-:W-:Y:S01]  /*0100*/  LOP3.LUT R4, R5, 0x3, RZ, 0xc0, !PT ;  /* 0x0000000305047812 */ /* 0x000fe200078ec0ff */
[----:B------:R-:W-:Y:S01]  /*0110*/  HFMA2 R5, -RZ, RZ, 0, 0 ;  /* 0x00000000ff057431 */ /* 0x000fe200000001ff */
[----:B------:R-:W-:-:S07]  /*0120*/  IADD3 R6, PT, PT, -R3, RZ, RZ ;  /* 0x000000ff03067210 */ /* 0x000fce0007ffe1ff */
.L_x_4:
[----:B-1----:R-:W1:Y:S01]  /*0130*/  LDC R7, c[0x0][0x398] ;  /* 0x0000e600ff077b82 */ /* 0x002e620000000800 */
[----:B------:R-:W-:Y:S02]  /*0140*/  MOV R20, RZ ;  /* 0x000000ff00147202 */ /* 0x000fe40000000f00 */
[----:B------:R-:W-:Y:S01]  /*0150*/  MOV R8, RZ ;  /* 0x000000ff00087202 */ /* 0x000fe20000000f00 */
[C---:B-1----:R-:W-:Y:S01]  /*0160*/  IMAD R9, R5.reuse, R7, RZ ;  /* 0x0000000705097224 */ /* 0x042fe200078e02ff */
[----:B------:R-:W-:-:S04]  /*0170*/  IADD3 R5, PT, PT, R5, 0x1, RZ ;  /* 0x0000000105057810 */ /* 0x000fc80007ffe0ff */
[----:B------:R-:W-:Y:S01]  /*0180*/  ISETP.NE.AND P2, PT, R5, R7, PT ;  /* 0x000000070500720c */ /* 0x000fe20003f45270 */
[----:B------:R-:W-:-:S12]  /*0190*/  @!P0 BRA `(.L_x_0) ;  /* 0x0000000000b48947 */ /* 0x000fd80003800000 */
[----:B------:R-:W-:Y:S02]  /*01a0*/  MOV R20, RZ ;  /* 0x000000ff00147202 */ /* 0x000fe40000000f00 */
[----:B------:R-:W-:Y:S02]  /*01b0*/  MOV R23, R9 ;  /* 0x0000000900177202 */ /* 0x000fe40000000f00 */
[----:B------:R-:W-:Y:S02]  /*01c0*/  MOV R22, R0 ;  /* 0x0000000000167202 */ /* 0x000fe40000000f00 */
[----:B------:R-:W-:-:S07]  /*01d0*/  MOV R24, R6 ;  /* 0x0000000600187202 */ /* 0x000fce0000000f00 */
.L_x_1:
[----:B------:R-:W1:Y:S08]  /*01e0*/  LDC.64 R18, c[0x0][0x388] ;  /* 0x0000e200ff127b82 */ /* 0x000e700000000a00 */
[----:B------:R-:W2:Y:S01]  /*01f0*/  LDC.64 R10, c[0x0][0x380] ;  /* 0x0000e000ff0a7b82 */ /* 0x000ea20000000a00 */
[----:B-1----:R-:W-:-:S05]  /*0200*/  IMAD.WIDE R18, R22, 0x4, R18 ;  /* 0x0000000416127825 */ /* 0x002fca00078e0212 */
[----:B0-----:R0:W3:Y:S01]  /*0210*/  LDG.E R29, desc[UR4][R18.64] ;  /* 0x00000004121d7981 */ /* 0x0010e2000c1e1900 */
[----:B--2---:R-:W-:-:S04]  /*0220*/  IMAD.WIDE.U32 R10, R23, 0x4, R10 ;  /* 0x00000004170a7825 */ /* 0x004fc800078e000a */
[C---:B------:R-:W-:Y:S01]  /*0230*/  IMAD.WIDE.U32 R26, R7.reuse, 0x4, R18 ;  /* 0x00000004071a7825 */ /* 0x040fe200078e0012 */
[----:B------:R-:W3:Y:S04]  /*0240*/  LDG.E R25, desc[UR4][R10.64] ;  /* 0x000000040a197981 */ /* 0x000ee8000c1e1900 */
[----:B------:R-:W2:Y:S04]  /*0250*/  LDG.E R21, desc[UR4][R10.64+0x4] ;  /* 0x000004040a157981 */ /* 0x000ea8000c1e1900 */
[----:B------:R-:W2:Y:S01]  /*0260*/  LDG.E R28, desc[UR4][R26.64] ;  /* 0x000000041a1c7981 */ /* 0x000ea2000c1e1900 */
[----:B------:R-:W-:-:S03]  /*0270*/  IMAD.WIDE.U32 R16, R7, 0x4, R26 ;  /* 0x0000000407107825 */ /* 0x000fc600078e001a */
[----:B------:R-:W4:Y:S01]  /*0280*/  LDG.E R8, desc[UR4][R10.64+0x8] ;  /* 0x000008040a087981 */ /* 0x000f22000c1e1900 */
[----:B------:R-:W-:-:S03]  /*0290*/  IMAD.WIDE.U32 R14, R7, 0x4, R16 ;  /* 0x00000004070e7825 */ /* 0x000fc600078e0010 */
[----:B------:R-:W4:Y:S01]  /*02a0*/  LDG.E R17, desc[UR4][R16.64] ;  /* 0x0000000410117981 */ /* 0x000f22000c1e1900 */
[----:B------:R-:W-:-:S04]  /*02b0*/  IMAD.WIDE.U32 R12, R7, 0x4, R14 ;  /* 0x00000004070c7825 */ /* 0x000fc800078e000e */
[----:B0-----:R-:W-:Y:S01]  /*02c0*/  IMAD.WIDE.U32 R18, R7, 0x4, R12 ;  /* 0x0000000407127825 */ /* 0x001fe200078e000c */
[----:B------:R0:W5:Y:S04]  /*02d0*/  LDG.E R16, desc[UR4][R14.64] ;  /* 0x000000040e107981 */ /* 0x000168000c1e1900 */
[----:B------:R-:W5:Y:S04]  /*02e0*/  LDG.E R12, desc[UR4][R12.64] ;  /* 0x000000040c0c7981 */ /* 0x000f68000c1e1900 */
[----:B------:R-:W5:Y:S01]  /*02f0*/  LDG.E R13, desc[UR4][R10.64+0x18] ;  /* 0x000018040a0d7981 */ /* 0x000f62000c1e1900 */
[----:B---3--:R-:W-:-:S03]  /*0300*/  FFMA R20, R25, R29, R20 ;  /* 0x0000001d19147223 */ /* 0x008fc60000000014 */
[----:B------:R-:W5:Y:S04]  /*0310*/  LDG.E R25, desc[UR4][R10.64+0xc] ;  /* 0x00000c040a197981 */ /* 0x000f68000c1e1900 */
[----:B------:R-:W3:Y:S01]  /*0320*/  LDG.E R29, desc[UR4][R10.64+0x10] ;  /* 0x000010040a1d7981 */ /* 0x000ee2000c1e1900 */
[----:B--2---:R-:W-:Y:S01]  /*0330*/  FFMA R27, R21, R28, R20 ;  /* 0x0000001c151b7223 */ /* 0x004fe20000000014 */
[C---:B------:R-:W-:Y:S02]  /*0340*/  IMAD.WIDE.U32 R20, R7.reuse, 0x4, R18 ;  /* 0x0000000407147825 */ /* 0x040fe400078e0012 */
[----:B------:R-:W2:Y:S04]  /*0350*/  LDG.E R28, desc[UR4][R10.64+0x14] ;  /* 0x000014040a1c7981 */ /* 0x000ea8000c1e1900 */
[----:B------:R-:W2:Y:S01]  /*0360*/  LDG.E R19, desc[UR4][R18.64] ;  /* 0x0000000412137981 */ /* 0x000ea2000c1e1900 */
[----:B0-----:R-:W-:-:S03]  /*0370*/  IMAD.WIDE.U32 R14, R7, 0x4, R20 ;  /* 0x00000004070e7825 */ /* 0x001fc600078e0014 */
[----:B------:R-:W2:Y:S04]  /*0380*/  LDG.E R26, desc[UR4][R20.64] ;  /* 0x00000004141a7981 */ /* 0x000ea8000c1e1900 */
[----:B------:R-:W2:Y:S04]  /*0390*/  LDG.E R14, desc[UR4][R14.64] ;  /* 0x000000040e0e7981 */ /* 0x000ea8000c1e1900 */
[----:B------:R-:W2:Y:S01]  /*03a0*/  LDG.E R20, desc[UR4][R10.64+0x1c] ;  /* 0x00001c040a147981 */ /* 0x000ea2000c1e1900 */
[----:B----4-:R-:W-:Y:S01]  /*03b0*/  FFMA R8, R8, R17, R27 ;  /* 0x0000001108087223 */ /* 0x010fe2000000001b */
[----:B------:R-:W-:-:S04]  /*03c0*/  IADD3 R24, PT, PT, R24, 0x8, RZ ;  /* 0x0000000818187810 */ /* 0x000fc80007ffe0ff */
[----:B------:R-:W-:Y:S02]  /*03d0*/  ISETP.NE.AND P3, PT, R24, RZ, PT ;  /* 0x000000ff1800720c */ /* 0x000fe40003f65270 */
[----:B------:R-:W-:Y:S02]  /*03e0*/  IADD3 R23, PT, PT, R23, 0x8, RZ ;  /* 0x0000000817177810 */ /* 0x000fe40007ffe0ff */
[----:B------:R-:W-:Y:S01]  /*03f0*/  LEA R22, R7, R22, 0x3 ;  /* 0x0000001607167211 */ /* 0x000fe200078e18ff */
[----:B-----5:R-:W-:-:S04]  /*0400*/  FFMA R8, R25, R16, R8 ;  /* 0x0000001019087223 */ /* 0x020fc80000000008 */
[----:B---3--:R-:W-:-:S04]  /*0410*/  FFMA R29, R29, R12, R8 ;  /* 0x0000000c1d1d7223 */ /* 0x008fc80000000008 */
[----:B--2---:R-:W-:-:S04]  /*0420*/  FFMA R28, R28, R19, R29 ;  /* 0x000000131c1c7223 */ /* 0x004fc8000000001d */
[----:B------:R-:W-:-:S04]  /*0430*/  FFMA R13, R13, R26, R28 ;  /* 0x0000001a0d0d7223 */ /* 0x000fc8000000001c */
[----:B------:R-:W-:Y:S01]  /*0440*/  FFMA R20, R20, R14, R13 ;  /* 0x0000000e14147223 */ /* 0x000fe2000000000d */
[----:B------:R-:W-:Y:S06]  /*0450*/  @P3 BRA `(.L_x_1) ;  /* 0xfffffffc00603947 */ /* 0x000fec000383ffff */
[----:B------:R-:W-:-:S07]  /*0460*/  MOV R8, R3 ;  /* 0x0000000300087202 */ /* 0x000fce0000000f00 */
.L_x_0:
[----:B------:R-:W-:-:S13]  /*0470*/  ISETP.NE.AND P3, PT, R2, RZ, PT ;  /* 0x000000ff0200720c */ /* 0x000fda0003f65270 */
[----:B------:R-:W-:Y:S05]  /*0480*/  @!P3 BRA `(.L_x_2) ;  /* 0x0000000000f0b947 */ /* 0x000fea0003800000 */
[----:B------:R-:W-:Y:S01]  /*0490*/  ISETP.NE.AND P3, PT, R4, RZ, PT ;  /* 0x000000ff0400720c */ /* 0x000fe20003f65270 */
[----:B------:R-:W-:-:S12]  /*04a0*/  @!P1 BRA `(.L_x_3) ;  /* 0x00000000006c9947 */ /* 0x000fd80003800000 */
[----:B------:R-:W1:Y:S01]  /*04b0*/  LDC.64 R12, c[0x0][0x388] ;  /* 0x0000e200ff0c7b82 */ /* 0x000e620000000a00 */
[----:B------:R-:W-:Y:S01]  /*04c0*/  IMAD R19, R8, R7, R0 ;  /* 0x0000000708137224 */ /* 0x000fe200078e0200 */
[CC--:B------:R-:W-:Y:S02]  /*04d0*/  IADD3 R15, PT, PT, R9.reuse, R8.reuse, RZ ;  /* 0x00000008090f7210 */ /* 0x0c0fe40007ffe0ff */
[----:B------:R-:W-:-:S04]  /*04e0*/  IADD3 R18, P4, PT, R9, R8, RZ ;  /* 0x0000000809127210 */ /* 0x000fc80007f9e0ff */
[----:B------:R-:W2:Y:S08]  /*04f0*/  LDC.64 R16, c[0x0][0x380] ;  /* 0x0000e000ff107b82 */ /* 0x000eb00000000a00 */
[----:B------:R-:W3:Y:S01]  /*0500*/  LDC.64 R10, c[0x0][0x380] ;  /* 0x0000e000ff0a7b82 */ /* 0x000ee20000000a00 */
[----:B-1----:R-:W-:Y:S01]  /*0510*/  IMAD.WIDE R12, R19, 0x4, R12 ;  /* 0x00000004130c7825 */ /* 0x002fe200078e020c */
[----:B------:R-:W-:-:S03]  /*0520*/  IADD3.X R19, PT, PT, RZ, RZ, RZ, P4, !PT ;  /* 0x000000ffff137210 */ /* 0x000fc600027fe4ff */
[----:B--2---:R-:W-:-:S04]  /*0530*/  IMAD.WIDE.U32 R16, R15, 0x4, R16 ;  /* 0x000000040f107825 */ /* 0x004fc800078e0010 */
[----:B------:R-:W-:Y:S02]  /*0540*/  IMAD.WIDE.U32 R14, R7, 0x4, R12 ;  /* 0x00000004070e7825 */ /* 0x000fe400078e000c */
[----:B0-----:R-:W2:Y:S01]  /*0550*/  LDG.E R17, desc[UR4][R16.64] ;  /* 0x0000000410117981 */ /* 0x001ea2000c1e1900 */
[----:B---3--:R-:W-:-:S03]  /*0560*/  LEA R10, P4, R18, R10, 0x2 ;  /* 0x0000000a120a7211 */ /* 0x008fc600078810ff */
[----:B------:R-:W2:Y:S01]  /*0570*/  LDG.E R12, desc[UR4][R12.64] ;  /* 0x000000040c0c7981 */ /* 0x000ea2000c1e1900 */
[----:B------:R-:W-:Y:S01]  /*0580*/  LEA.HI.X R11, R18, R11, R19, 0x2, P4 ;  /* 0x0000000b120b7211 */ /* 0x000fe200020f1413 */
[C---:B------:R-:W-:Y:S02]  /*0590*/  IMAD.WIDE.U32 R18, R7.reuse, 0x4, R14 ;  /* 0x0000000407127825 */ /* 0x040fe400078e000e */
[----:B------:R-:W3:Y:S04]  /*05a0*/  LDG.E R14, desc[UR4][R14.64] ;  /* 0x000000040e0e7981 */ /* 0x000ee8000c1e1900 */
[----:B------:R-:W3:Y:S01]  /*05b0*/  LDG.E R24, desc[UR4][R10.64+0x4] ;  /* 0x000004040a187981 */ /* 0x000ee2000c1e1900 */
[----:B------:R-:W-:-:S03]  /*05c0*/  IMAD.WIDE.U32 R22, R7, 0x4, R18 ;  /* 0x0000000407167825 */ /* 0x000fc600078e0012 */
[----:B------:R-:W4:Y:S04]  /*05d0*/  LDG.E R18, desc[UR4][R18.64] ;  /* 0x0000000412127981 */ /* 0x000f28000c1e1900 */
[----:B------:R-:W4:Y:S04]  /*05e0*/  LDG.E R26, desc[UR4][R10.64+0x8] ;  /* 0x000008040a1a7981 */ /* 0x000f28000c1e1900 */
[----:B------:R-:W5:Y:S04]  /*05f0*/  LDG.E R22, desc[UR4][R22.64] ;  /* 0x0000000416167981 */ /* 0x000f68000c1e1900 */
[----:B------:R-:W5:Y:S01]  /*0600*/  LDG.E R28, desc[UR4][R10.64+0xc] ;  /* 0x00000c040a1c7981 */ /* 0x000f62000c1e1900 */
[----:B------:R-:W-:Y:S01]  /*0610*/  IADD3 R8, PT, PT, R8, 0x4, RZ ;  /* 0x0000000408087810 */ /* 0x000fe20007ffe0ff */
[----:B--2---:R-:W-:-:S04]  /*0620*/  FFMA R17, R17, R12, R20 ;  /* 0x0000000c11117223 */ /* 0x004fc80000000014 */
[----:B---3--:R-:W-:-:S04]  /*0630*/  FFMA R17, R24, R14, R17 ;  /* 0x0000000e18117223 */ /* 0x008fc80000000011 */
[----:B----4-:R-:W-:-:S04]  /*0640*/  FFMA R17, R26, R18, R17 ;  /* 0x000000121a117223 */ /* 0x010fc80000000011 */
[----:B-----5:R-:W-:-:S07]  /*0650*/  FFMA R20, R28, R22, R17 ;  /* 0x000000161c147223 */ /* 0x020fce0000000011 */
.L_x_3:
[----:B------:R-:W-:Y:S05]  /*0660*/  @!P3 BRA `(.L_x_2) ;  /* 0x000000000078b947 */ /* 0x000fea0003800000 */
[----:B------:R-:W-:Y:S01]  /*0670*/  ISETP.NE.AND P4, PT, R4, 0x1, PT ;  /* 0x000000010400780c */ /* 0x000fe20003f85270 */
[----:B------:R-:W1:Y:S01]  /*0680*/  LDC.64 R16, c[0x0][0x380] ;  /* 0x0000e000ff107b82 */ /* 0x000e620000000a00 */
[----:B------:R-:W-:-:S07]  /*0690*/  LOP3.LUT P3, RZ, R7, 0x1, RZ, 0xc0, !PT ;  /* 0x0000000107ff7812 */ /* 0x000fce000786c0ff */
[----:B------:R-:W2:Y:S04]  /*06a0*/  LDC.64 R18, c[0x0][0x388] ;  /* 0x0000e200ff127b82 */ /* 0x000ea80000000a00 */
[CC--:B------:R-:W-:Y:S02]  /*06b0*/  @P4 IADD3 R23, PT, PT, R9.reuse, R8.reuse, RZ ;  /* 0x0000000809174210 */ /* 0x0c0fe40007ffe0ff */
[----:B------:R-:W-:Y:S02]  /*06c0*/  @P4 IADD3 R21, P5, PT, R9, R8, RZ ;  /* 0x0000000809154210 */ /* 0x000fe40007fbe0ff */
[----:B------:R-:W3:Y:S02]  /*06d0*/  @P4 LDC.64 R10, c[0x0][0x380] ;  /* 0x0000e000ff0a4b82 */ /* 0x000ee40000000a00 */
[----:B------:R-:W-:-:S06]  /*06e0*/  @P4 IADD3.X R22, PT, PT, RZ, RZ, RZ, P5, !PT ;  /* 0x000000ffff164210 */ /* 0x000fcc0002ffe4ff */
[----:B------:R-:W4:Y:S01]  /*06f0*/  LDC.64 R12, c[0x0][0x380] ;  /* 0x0000e000ff0c7b82 */ /* 0x000f220000000a00 */
[----:B-1----:R-:W-:-:S04]  /*0700*/  @P4 IMAD.WIDE.U32 R16, R23, 0x4, R16 ;  /* 0x0000000417104825 */ /* 0x002fc800078e0010 */
[C---:B------:R-:W-:Y:S01]  /*0710*/  @P4 IMAD R23, R8.reuse, R7, R0 ;  /* 0x0000000708174224 */ /* 0x040fe200078e0200 */
[----:B------:R-:W-:Y:S01]  /*0720*/  @P4 IADD3 R8, PT, PT, R8, 0x2, RZ ;  /* 0x0000000208084810 */ /* 0x000fe20007ffe0ff */
[----:B0-----:R-:W5:Y:S01]  /*0730*/  @P4 LDG.E R17, desc[UR4][R16.64] ;  /* 0x0000000410114981 */ /* 0x001f62000c1e1900 */
[----:B------:R-:W0:Y:S01]  /*0740*/  LDC.64 R14, c[0x0][0x388] ;  /* 0x0000e200ff0e7b82 */ /* 0x000e220000000a00 */
[----:B--2---:R-:W-:Y:S01]  /*0750*/  @P4 IMAD.WIDE R18, R23, 0x4, R18 ;  /* 0x0000000417124825 */ /* 0x004fe200078e0212 */
[----:B---3--:R-:W-:-:S03]  /*0760*/  @P4 LEA R10, P5, R21, R10, 0x2 ;  /* 0x0000000a150a4211 */ /* 0x008fc600078a10ff */
[----:B------:R-:W-:Y:S01]  /*0770*/  @P3 IMAD R25, R8, R7, R0 ;  /* 0x0000000708193224 */ /* 0x000fe200078e0200 */
[----:B------:R-:W-:Y:S01]  /*0780*/  @P4 LEA.HI.X R11, R21, R11, R22, 0x2, P5 ;  /* 0x0000000b150b4211 */ /* 0x000fe200028f1416 */
[----:B------:R-:W-:Y:S01]  /*0790*/  @P4 IMAD.WIDE.U32 R22, R7, 0x4, R18 ;  /* 0x0000000407164825 */ /* 0x000fe200078e0012 */
[----:B------:R-:W-:Y:S02]  /*07a0*/  @P3 IADD3 R21, PT, PT, R9, R8, RZ ;  /* 0x0000000809153210 */ /* 0x000fe40007ffe0ff */
[----:B------:R-:W5:Y:S03]  /*07b0*/  @P4 LDG.E R8, desc[UR4][R18.64] ;  /* 0x0000000412084981 */ /* 0x000f66000c1e1900 */
[----:B----4-:R-:W-:Y:S01]  /*07c0*/  @P3 IMAD.WIDE.U32 R12, R21, 0x4, R12 ;  /* 0x00000004150c3825 */ /* 0x010fe200078e000c */
[----:B------:R-:W2:Y:S03]  /*07d0*/  @P4 LDG.E R11, desc[UR4][R10.64+0x4] ;  /* 0x000004040a0b4981 */ /* 0x000ea6000c1e1900 */
[----:B0-----:R-:W-:Y:S01]  /*07e0*/  @P3 IMAD.WIDE R14, R25, 0x4, R14 ;  /* 0x00000004190e3825 */ /* 0x001fe200078e020e */
[----:B------:R-:W2:Y:S04]  /*07f0*/  @P4 LDG.E R22, desc[UR4][R22.64] ;  /* 0x0000000416164981 */ /* 0x000ea8000c1e1900 */
[----:B------:R-:W3:Y:S04]  /*0800*/  @P3 LDG.E R13, desc[UR4][R12.64] ;  /* 0x000000040c0d3981 */ /* 0x000ee8000c1e1900 */
[----:B------:R-:W3:Y:S01]  /*0810*/  @P3 LDG.E R14, desc[UR4][R14.64] ;  /* 0x000000040e0e3981 */ /* 0x000ee2000c1e1900 */
[----:B-----5:R-:W-:-:S04]  /*0820*/  @P4 FFMA R8, R17, R8, R20 ;  /* 0x0000000811084223 */ /* 0x020fc80000000014 */
[----:B--2---:R-:W-:-:S04]  /*0830*/  @P4 FFMA R20, R11, R22, R8 ;  /* 0x000000160b144223 */ /* 0x004fc80000000008 */
[----:B---3--:R-:W-:-:S07]  /*0840*/  @P3 FFMA R20, R13, R14, R20 ;  /* 0x0000000e0d143223 */ /* 0x008fce0000000014 */
.L_x_2:
[----:B------:R-:W1:Y:S01]  /*0850*/  LDC.64 R10, c[0x0][0x390] ;  /* 0x0000e400ff0a7b82 */ /* 0x000e620000000a00 */
[----:B------:R-:W-:-:S05]  /*0860*/  IADD3 R9, PT, PT, R0, R9, RZ ;  /* 0x0000000900097210 */ /* 0x000fca0007ffe0ff */
[----:B-1----:R-:W-:-:S05]  /*0870*/  IMAD.WIDE R8, R9, 0x4, R10 ;  /* 0x0000000409087825 */ /* 0x002fca00078e020a */
[----:B0-----:R1:W-:Y:S01]  /*0880*/  STG.E desc[UR4][R8.64], R20 ;  /* 0x0000001408007986 */ /* 0x0013e2000c101904 */
[----:B------:R-:W-:Y:S05]  /*0890*/  @P2 BRA `(.L_x_4) ;  /* 0xfffffff800242947 */ /* 0x000fea000383ffff */
[----:B------:R-:W-:Y:S05]  /*08a0*/  EXIT ;  /* 0x000000000000794d */ /* 0x000fea0003800000 */
.L_x_5:
[----:B------:R-:W-:-:S00]  /*08b0*/  BRA `(.L_x_5) ;  /* 0xfffffffc00fc7947 */ /* 0x000fc0000383ffff */
[----:B------:R-:W-:-:S00]  /*08c0*/  NOP ;  /* 0x0000000000007918 */ /* 0x000fc00000000000 */
        /* <DEDUP_REMOVED lines=11> */
.L_x_17:


//--------------------- .text._Z18matrixMulRowKernelPfS_S_i --------------------------
	.section	.text._Z18matrixMulRowKernelPfS_S_i,"ax",@progbits
	.align	128
        .global         _Z18matrixMulRowKernelPfS_S_i
        .type           _Z18matrixMulRowKernelPfS_S_i,@function
        .size           _Z18matrixMulRowKernelPfS_S_i,(.L_x_18 - _Z18matrixMulRowKernelPfS_S_i)
        .other          _Z18matrixMulRowKernelPfS_S_i,@"STO_CUDA_ENTRY STV_DEFAULT"
_Z18matrixMulRowKernelPfS_S_i:
.text._Z18matrixMulRowKernelPfS_S_i:
        /* <DEDUP_REMOVED lines=9> */
[C---:B------:R-:W-:Y:S01]  /*0090*/  IADD3 R0, PT, PT, R5.reuse, -0x1, RZ ;  /* 0xffffffff05007810 */ /* 0x040fe20007ffe0ff */
[----:B------:R-:W-:Y:S01]  /*00a0*/  IMAD R2, R2, R5, RZ ;  /* 0x0000000502027224 */ /* 0x000fe200078e02ff */
[C---:B------:R-:W-:Y:S01]  /*00b0*/  LOP3.LUT R3, R5.reuse, 0x7, RZ, 0xc0, !PT ;  /* 0x0000000705037812 */ /* 0x040fe200078ec0ff */
[----:B------:R-:W0:Y:S01]  /*00c0*/  LDCU.64 UR4, c[0x0][0x358] ;  /* 0x00006b00ff0477ac */ /* 0x000e220008000a00 */
[----:B------:R-:W-:Y:S02]  /*00d0*/  ISETP.GE.U32.AND P0, PT, R0, 0x7, PT ;  /* 0x000000070000780c */ /* 0x000fe40003f06070 */
[----:B------:R-:W-:Y:S01]  /*00e0*/  LOP3.LUT R0, R5, 0x7ffffff8, RZ, 0xc0, !PT ;  /* 0x7ffffff805007812 */ /* 0x000fe200078ec0ff */
[----:B------:R-:W-:-:S03]  /*00f0*/  HFMA2 R5, -RZ, RZ, 0, 0 ;  /* 0x00000000ff057431 */ /* 0x000fc600000001ff */
[----:B------:R-:W-:-:S07]  /*0100*/  IADD3 R4, PT, PT, -R0, RZ, RZ ;  /* 0x000000ff00047210 */ /* 0x000fce0007ffe1ff */
.L_x_10:
[----:B-1----:R-:W-:Y:S02]  /*0110*/  MOV R16, RZ ;  /* 0x000000ff00107202 */ /* 0x002fe40000000f00 */
[----:B------:R-:W-:Y:S01]  /*0120*/  MOV R6, RZ ;  /* 0x000000ff00067202 */ /* 0x000fe20000000f00 */
[----:B------:R-:W-:Y:S06]  /*0130*/  @!P0 BRA `(.L_x_6) ;  /* 0x0000000000f08947 */ /* 0x000fec0003800000 */
[----:B------:R-:W1:Y:S01]  /*0140*/  LDC R8, c[0x0][0x398] ;  /* 0x0000e600ff087b82 */ /* 0x000e620000000800 */
[----:B------:R-:W-:Y:S02]  /*0150*/  MOV R16, RZ ;  /* 0x000000ff00107202 */ /* 0x000fe40000000f00 */
[----:B------:R-:W-:Y:S02]  /*0160*/  MOV R9, R2 ;  /* 0x0000000200097202 */ /* 0x000fe40000000f00 */
[-C--:B------:R-:W-:Y:S02]  /*0170*/  MOV R7, R5.reuse ;  /* 0x0000000500077202 */ /* 0x080fe40000000f00 */
[----:B------:R-:W-:Y:S02]  /*0180*/  MOV R10, R4 ;  /* 0x00000004000a7202 */ /* 0x000fe40000000f00 */
[----:B-1----:R-:W-:Y:S01]  /*0190*/  IADD3 R11, PT, PT, R5, R8, RZ ;  /* 0x00000008050b7210 */ /* 0x002fe20007ffe0ff */
[C-C-:B------:R-:W-:Y:S01]  /*01a0*/  IMAD R25, R8.reuse, 0x3, R5.reuse ;  /* 0x0000000308197824 */ /* 0x140fe200078e0205 */
[CC--:B------:R-:W-:Y:S01]  /*01b0*/  LEA R6, R8.reuse, R5.reuse, 0x1 ;  /* 0x0000000508067211 */ /* 0x0c0fe200078e08ff */
[C-C-:B------:R-:W-:Y:S01]  /*01c0*/  IMAD R29, R8.reuse, 0x5, R5.reuse ;  /* 0x00000005081d7824 */ /* 0x140fe200078e0205 */
[C---:B------:R-:W-:Y:S01]  /*01d0*/  LEA R27, R8.reuse, R5, 0x2 ;  /* 0x00000005081b7211 */ /* 0x040fe200078e10ff */
[----:B------:R-:W-:-:S02]  /*01e0*/  IMAD R24, R8, 0x6, R5 ;  /* 0x0000000608187824 */ /* 0x000fc400078e0205 */
[----:B------:R-:W-:-:S07]  /*01f0*/  IMAD R26, R8, 0x7, R5 ;  /* 0x00000007081a7824 */ /* 0x000fce00078e0205 */
.L_x_7:
[----:B------:R-:W1:Y:S08]  /*0200*/  LDC.64 R14, c[0x0][0x388] ;  /* 0x0000e200ff0e7b82 */ /* 0x000e700000000a00 */
[----:B------:R-:W2:Y:S01]  /*0210*/  LDC.64 R12, c[0x0][0x380] ;  /* 0x0000e000ff0c7b82 */ /* 0x000ea20000000a00 */
[----:B-1----:R-:W-:-:S06]  /*0220*/  IMAD.WIDE.U32 R18, R7, 0x4, R14 ;  /* 0x0000000407127825 */ /* 0x002fcc00078e000e */
[----:B0-----:R-:W3:Y:S01]  /*0230*/  LDG.E R18, desc[UR4][R18.64] ;  /* 0x0000000412127981 */ /* 0x001ee2000c1e1900 */
[----:B--2---:R-:W-:-:S05]  /*0240*/  IMAD.WIDE R12, R9, 0x4, R12 ;  /* 0x00000004090c7825 */ /* 0x004fca00078e020c */
[----:B------:R-:W3:Y:S01]  /*0250*/  LDG.E R17, desc[UR4][R12.64] ;  /* 0x000000040c117981 */ /* 0x000ee2000c1e1900 */
[----:B------:R-:W-:-:S03]  /*0260*/  IMAD.WIDE.U32 R22, R11, 0x4, R14 ;  /* 0x000000040b167825 */ /* 0x000fc600078e000e */
[----:B------:R-:W2:Y:S01]  /*0270*/  LDG.E R19, desc[UR4][R12.64+0x8] ;  /* 0x000008040c137981 */ /* 0x000ea2000c1e1900 */
[----:B------:R-:W-:-:S03]  /*0280*/  IMAD.WIDE.U32 R20, R6, 0x4, R14 ;  /* 0x0000000406147825 */ /* 0x000fc600078e000e */
[----:B------:R-:W4:Y:S04]  /*0290*/  LDG.E R22, desc[UR4][R22.64] ;  /* 0x0000000416167981 */ /* 0x000f28000c1e1900 */
[----:B------:R-:W2:Y:S04]  /*02a0*/  LDG.E R20, desc[UR4][R20.64] ;  /* 0x0000000414147981 */ /* 0x000ea8000c1e1900 */
[----:B------:R-:W5:Y:S01]  /*02b0*/  LDG.E R23, desc[UR4][R12.64+0x10] ;  /* 0x000010040c177981 */ /* 0x000f62000c1e1900 */
[----:B---3--:R-:W-:-:S03]  /*02c0*/  FFMA R17, R17, R18, R16 ;  /* 0x0000001211117223 */ /* 0x008fc60000000010 */
[----:B------:R-:W4:Y:S02]  /*02d0*/  LDG.E R16, desc[UR4][R12.64+0x4] ;  /* 0x000004040c107981 */ /* 0x000f24000c1e1900 */
[----:B----4-:R-:W-:Y:S01]  /*02e0*/  FFMA R28, R16, R22, R17 ;  /* 0x00000016101c7223 */ /* 0x010fe20000000011 */
[----:B------:R-:W-:-:S04]  /*02f0*/  IMAD.WIDE.U32 R16, R25, 0x4, R14 ;  /* 0x0000000419107825 */ /* 0x000fc800078e000e */
[----:B--2---:R-:W-:Y:S01]  /*0300*/  FFMA R28, R19, R20, R28 ;  /* 0x00000014131c7223 */ /* 0x004fe2000000001c */
[--C-:B------:R-:W-:Y:S01]  /*0310*/  IMAD.WIDE.U32 R18, R27, 0x4, R14.reuse ;  /* 0x000000041b127825 */ /* 0x100fe200078e000e */
[----:B------:R-:W2:Y:S05]  /*0320*/  LDG.E R16, desc[UR4][R16.64] ;  /* 0x0000000410107981 */ /* 0x000eaa000c1e1900 */
[----:B------:R-:W5:Y:S04]  /*0330*/  LDG.E R18, desc[UR4][R18.64] ;  /* 0x0000000412127981 */ /* 0x000f68000c1e1900 */
[----:B------:R-:W2:Y:S01]  /*0340*/  LDG.E R17, desc[UR4][R12.64+0xc] ;  /* 0x00000c040c117981 */ /* 0x000ea2000c1e1900 */
[----:B------:R-:W-:-:S03]  /*0350*/  IMAD.WIDE.U32 R20, R29, 0x4, R14 ;  /* 0x000000041d147825 */ /* 0x000fc600078e000e */
[----:B------:R-:W3:Y:S04]  /*0360*/  LDG.E R19, desc[UR4][R12.64+0x1c] ;  /* 0x00001c040c137981 */ /* 0x000ee8000c1e1900 */
[----:B------:R-:W4:Y:S01]  /*0370*/  LDG.E R20, desc[UR4][R20.64] ;  /* 0x0000000414147981 */ /* 0x000f22000c1e1900 */
[----:B--2---:R-:W-:-:S03]  /*0380*/  FFMA R28, R17, R16, R28 ;  /* 0x00000010111c7223 */ /* 0x004fc6000000001c */
[----:B------:R-:W4:Y:S01]  /*0390*/  LDG.E R17, desc[UR4][R12.64+0x14] ;  /* 0x000014040c117981 */ /* 0x000f22000c1e1900 */
[----:B-----5:R-:W-:Y:S01]  /*03a0*/  FFMA R28, R23, R18, R28 ;  /* 0x00000012171c7223 */ /* 0x020fe2000000001c */
[--C-:B------:R-:W-:Y:S02]  /*03b0*/  IMAD.WIDE.U32 R22, R24, 0x4, R14.reuse ;  /* 0x0000000418167825 */ /* 0x100fe400078e000e */
[----:B------:R-:W2:Y:S02]  /*03c0*/  LDG.E R16, desc[UR4][R12.64+0x18] ;  /* 0x000018040c107981 */ /* 0x000ea4000c1e1900 */
[----:B------:R-:W-:Y:S02]  /*03d0*/  IMAD.WIDE.U32 R14, R26, 0x4, R14 ;  /* 0x000000041a0e7825 */ /* 0x000fe400078e000e */
[----:B------:R-:W2:Y:S04]  /*03e0*/  LDG.E R22, desc[UR4][R22.64] ;  /* 0x0000000416167981 */ /* 0x000ea8000c1e1900 */
[----:B------:R-:W3:Y:S01]  /*03f0*/  LDG.E R14, desc[UR4][R14.64] ;  /* 0x000000040e0e7981 */ /* 0x000ee2000c1e1900 */
[----:B------:R-:W-:-:S04]  /*0400*/  IADD3 R10, PT, PT, R10, 0x8, RZ ;  /* 0x000000080a0a7810 */ /* 0x000fc80007ffe0ff */
[----:B------:R-:W-:Y:S01]  /*0410*/  ISETP.NE.AND P1, PT, R10, RZ, PT ;  /* 0x000000ff0a00720c */ /* 0x000fe20003f25270 */
[C---:B------:R-:W-:Y:S01]  /*0420*/  IMAD R27, R8.reuse, 0x8, R27 ;  /* 0x00000008081b7824 */ /* 0x040fe200078e021b */
[C---:B------:R-:W-:Y:S02]  /*0430*/  LEA R11, R8.reuse, R11, 0x3 ;  /* 0x0000000b080b7211 */ /* 0x040fe400078e18ff */
[C---:B------:R-:W-:Y:S02]  /*0440*/  LEA R6, R8.reuse, R6, 0x3 ;  /* 0x0000000608067211 */ /* 0x040fe400078e18ff */
[C---:B------:R-:W-:Y:S02]  /*0450*/  LEA R25, R8.reuse, R25, 0x3 ;  /* 0x0000001908197211 */ /* 0x040fe400078e18ff */
[C---:B------:R-:W-:Y:S02]  /*0460*/  LEA R29, R8.reuse, R29, 0x3 ;  /* 0x0000001d081d7211 */ /* 0x040fe400078e18ff */
[----:B------:R-:W-:-:S02]  /*0470*/  LEA R24, R8, R24, 0x3 ;  /* 0x0000001808187211 */ /* 0x000fc400078e18ff */
[C---:B------:R-:W-:Y:S02]  /*0480*/  LEA R26, R8.reuse, R26, 0x3 ;  /* 0x0000001a081a7211 */ /* 0x040fe400078e18ff */
[----:B------:R-:W-:Y:S02]  /*0490*/  LEA R7, R8, R7, 0x3 ;  /* 0x0000000708077211 */ /* 0x000fe400078e18ff */
[----:B------:R-:W-:Y:S01]  /*04a0*/  IADD3 R9, PT, PT, R9, 0x8, RZ ;  /* 0x0000000809097810 */ /* 0x000fe20007ffe0ff */
[----:B----4-:R-:W-:-:S04]  /*04b0*/  FFMA R17, R17, R20, R28 ;  /* 0x0000001411117223 */ /* 0x010fc8000000001c */
[----:B--2---:R-:W-:-:S04]  /*04c0*/  FFMA R16, R16, R22, R17 ;  /* 0x0000001610107223 */ /* 0x004fc80000000011 */
[----:B---3--:R-:W-:Y:S01]  /*04d0*/  FFMA R16, R19, R14, R16 ;  /* 0x0000000e13107223 */ /* 0x008fe20000000010 */
[----:B------:R-:W-:Y:S06]  /*04e0*/  @P1 BRA `(.L_x_7) ;  /* 0xfffffffc00441947 */ /* 0x000fec000383ffff */
[----:B------:R-:W-:-:S07]  /*04f0*/  MOV R6, R0 ;  /* 0x0000000000067202 */ /* 0x000fce0000000f00 */
.L_x_6:
[----:B------:R-:W-:-:S13]  /*0500*/  ISETP.NE.AND P1, PT, R3, RZ, PT ;  /* 0x000000ff0300720c */ /* 0x000fda0003f25270 */
[----:B------:R-:W-:Y:S05]  /*0510*/  @!P1 BRA `(.L_x_8) ;  /* 0x0000000000ec9947 */ /* 0x000fea0003800000 */
[----:B------:R-:W1:Y:S01]  /*0520*/  LDC R7, c[0x0][0x398] ;  /* 0x0000e600ff077b82 */ /* 0x000e620000000800 */
[----:B------:R-:W-:-:S04]  /*0530*/  IADD3 R8, PT, PT, R3, -0x1, RZ ;  /* 0xffffffff03087810 */ /* 0x000fc80007ffe0ff */
[----:B------:R-:W-:Y:S02]  /*0540*/  ISETP.GE.U32.AND P1, PT, R8, 0x3, PT ;  /* 0x000000030800780c */ /* 0x000fe40003f26070 */
[----:B-1----:R-:W-:-:S11]  /*0550*/  LOP3.LUT P2, R20, R7, 0x3, RZ, 0xc0, !PT ;  /* 0x0000000307147812 */ /* 0x002fd6000784c0ff */
[----:B------:R-:W-:Y:S05]  /*0560*/  @!P1 BRA `(.L_x_9) ;  /* 0x0000000000689947 */ /* 0x000fea0003800000 */
[----:B------:R-:W1:Y:S01]  /*0570*/  LDC R22, c[0x0][0x398] ;  /* 0x0000e600ff167b82 */ /* 0x000e620000000800 */
[----:B------:R-:W-:-:S07]  /*0580*/  IADD3 R13, PT, PT, R2, R6, RZ ;  /* 0x00000006020d7210 */ /* 0x000fce0007ffe0ff */
[----:B------:R-:W2:Y:S08]  /*0590*/  LDC.64 R10, c[0x0][0x388] ;  /* 0x0000e200ff0a7b82 */ /* 0x000eb00000000a00 */
[----:B------:R-:W3:Y:S01]  /*05a0*/  LDC.64 R8, c[0x0][0x380] ;  /* 0x0000e000ff087b82 */ /* 0x000ee20000000a00 */
[----:B-1----:R-:W-:-:S04]  /*05b0*/  IMAD R19, R6, R22, R5 ;  /* 0x0000001606137224 */ /* 0x002fc800078e0205 */
[C---:B------:R-:W-:Y:S02]  /*05c0*/  IMAD.IADD R15, R19.reuse, 0x1, R22 ;  /* 0x00000001130f7824 */ /* 0x040fe400078e0216 */
[----:B--2---:R-:W-:-:S03]  /*05d0*/  IMAD.WIDE.U32 R18, R19, 0x4, R10 ;  /* 0x0000000413127825 */ /* 0x004fc600078e000a */
[----:B------:R-:W-:-:S03]  /*05e0*/  IADD3 R21, PT, PT, R15, R22, RZ ;  /* 0x000000160f157210 */ /* 0x000fc60007ffe0ff */
[----:B0-----:R-:W2:Y:S01]  /*05f0*/  LDG.E R19, desc[UR4][R18.64] ;  /* 0x0000000412137981 */ /* 0x001ea2000c1e1900 */
[----:B---3--:R-:W-:-:S04]  /*0600*/  IMAD.WIDE R8, R13, 0x4, R8 ;  /* 0x000000040d087825 */ /* 0x008fc800078e0208 */
[--C-:B------:R-:W-:Y:S01]  /*0610*/  IMAD.WIDE.U32 R12, R15, 0x4, R10.reuse ;  /* 0x000000040f0c7825 */ /* 0x100fe200078e000a */
[----:B------:R-:W2:Y:S03]  /*0620*/  LDG.E R17, desc[UR4][R8.64] ;  /* 0x0000000408117981 */ /* 0x000ea6000c1e1900 */
[C-C-:B------:R-:W-:Y:S01]  /*0630*/  IMAD.WIDE.U32 R14, R21.reuse, 0x4, R10.reuse ;  /* 0x00000004150e7825 */ /* 0x140fe200078e000a */
[----:B------:R-:W-:Y:S01]  /*0640*/  IADD3 R21, PT, PT, R21, R22, RZ ;  /* 0x0000001615157210 */ /* 0x000fe20007ffe0ff */
        /* <DEDUP_REMOVED lines=12> */
.L_x_9:
[----:B------:R-:W-:Y:S05]  /*0710*/  @!P2 BRA `(.L_x_8) ;  /* 0x00000000006ca947 */ /* 0x000fea0003800000 */
[----:B------:R-:W1:Y:S01]  /*0720*/  LDC.64 R18, c[0x0][0x388] ;  /* 0x0000e200ff127b82 */ /* 0x000e620000000a00 */
[----:B------:R-:W-:Y:S02]  /*0730*/  ISETP.NE.AND P1, PT, R20, 0x1, PT ;  /* 0x000000011400780c */ /* 0x000fe40003f25270 */
[----:B------:R-:W-:-:S04]  /*0740*/  LOP3.LUT R12, R7, 0x1, RZ, 0xc0, !PT ;  /* 0x00000001070c7812 */ /* 0x000fc800078ec0ff */
[----:B------:R-:W-:Y:S01]  /*0750*/  ISETP.NE.U32.AND P2, PT, R12, 0x1, PT ;  /* 0x000000010c00780c */ /* 0x000fe20003f45070 */
[----:B------:R-:W2:Y:S06]  /*0760*/  LDC.64 R14, c[0x0][0x380] ;  /* 0x0000e000ff0e7b82 */ /* 0x000eac0000000a00 */
[----:B------:R-:W-:Y:S01]  /*0770*/  @P1 IMAD R12, R6, R7, R5 ;  /* 0x00000007060c1224 */ /* 0x000fe200078e0205 */
[----:B------:R-:W-:Y:S01]  /*0780*/  @P1 IADD3 R17, PT, PT, R2, R6, RZ ;  /* 0x0000000602111210 */ /* 0x000fe20007ffe0ff */
[----:B------:R-:W3:Y:S01]  /*0790*/  LDC.64 R8, c[0x0][0x380] ;  /* 0x0000e000ff087b82 */ /* 0x000ee20000000a00 */
[----:B------:R-:W-:-:S02]  /*07a0*/  @P1 IADD3 R6, PT, PT, R6, 0x2, RZ ;  /* 0x0000000206061810 */ /* 0x000fc40007ffe0ff */
[----:B------:R-:W-:-:S03]  /*07b0*/  @P1 IADD3 R21, PT, PT, R12, R7, RZ ;  /* 0x000000070c151210 */ /* 0x000fc60007ffe0ff */
[----:B------:R-:W-:Y:S02]  /*07c0*/  @!P2 IMAD R7, R6, R7, R5 ;  /* 0x000000070607a224 */ /* 0x000fe400078e0205 */
[----:B------:R-:W4:Y:S01]  /*07d0*/  LDC.64 R10, c[0x0][0x388] ;  /* 0x0000e200ff0a7b82 */ /* 0x000f220000000a00 */
[----:B-1----:R-:W-:-:S04]  /*07e0*/  @P1 IMAD.WIDE.U32 R12, R12, 0x4, R18 ;  /* 0x000000040c0c1825 */ /* 0x002fc800078e0012 */
[----:B------:R-:W-:Y:S02]  /*07f0*/  @P1 IMAD.WIDE.U32 R18, R21, 0x4, R18 ;  /* 0x0000000415121825 */ /* 0x000fe400078e0012 */
[----:B0-----:R-:W5:Y:S02]  /*0800*/  @P1 LDG.E R12, desc[UR4][R12.64] ;  /* 0x000000040c0c1981 */ /* 0x001f64000c1e1900 */
[----:B--2---:R-:W-:Y:S01]  /*0810*/  @P1 IMAD.WIDE R14, R17, 0x4, R14 ;  /* 0x00000004110e1825 */ /* 0x004fe200078e020e */
[----:B------:R-:W-:Y:S01]  /*0820*/  @!P2 IADD3 R17, PT, PT, R2, R6, RZ ;  /* 0x000000060211a210 */ /* 0x000fe20007ffe0ff */
[----:B------:R-:W2:Y:S04]  /*0830*/  @P1 LDG.E R18, desc[UR4][R18.64] ;  /* 0x0000000412121981 */ /* 0x000ea8000c1e1900 */
[----:B------:R-:W5:Y:S01]  /*0840*/  @P1 LDG.E R21, desc[UR4][R14.64] ;  /* 0x000000040e151981 */ /* 0x000f62000c1e1900 */
[----:B---3--:R-:W-:-:S03]  /*0850*/  @!P2 IMAD.WIDE R8, R17, 0x4, R8 ;  /* 0x000000041108a825 */ /* 0x008fc600078e0208 */
[----:B------:R-:W2:Y:S04]  /*0860*/  @P1 LDG.E R6, desc[UR4][R14.64+0x4] ;  /* 0x000004040e061981 */ /* 0x000ea8000c1e1900 */
[----:B------:R-:W3:Y:S01]  /*0870*/  @!P2 LDG.E R9, desc[UR4][R8.64] ;  /* 0x000000040809a981 */ /* 0x000ee2000c1e1900 */
[----:B----4-:R-:W-:-:S06]  /*0880*/  @!P2 IMAD.WIDE.U32 R10, R7, 0x4, R10 ;  /* 0x00000004070aa825 */ /* 0x010fcc00078e000a */
[----:B------:R-:W3:Y:S01]  /*0890*/  @!P2 LDG.E R10, desc[UR4][R10.64] ;  /* 0x000000040a0aa981 */ /* 0x000ee2000c1e1900 */
[----:B-----5:R-:W-:-:S04]  /*08a0*/  @P1 FFMA R21, R21, R12, R16 ;  /* 0x0000000c15151223 */ /* 0x020fc80000000010 */
[----:B--2---:R-:W-:-:S04]  /*08b0*/  @P1 FFMA R16, R6, R18, R21 ;  /* 0x0000001206101223 */ /* 0x004fc80000000015 */
[----:B---3--:R-:W-:-:S07]  /*08c0*/  @!P2 FFMA R16, R9, R10, R16 ;  /* 0x0000000a0910a223 */ /* 0x008fce0000000010 */
.L_x_8:
[----:B------:R-:W1:Y:S01]  /*08d0*/  LDCU UR6, c[0x0][0x398] ;  /* 0x00007300ff0677ac */ /* 0x000e620008000800 */
[----:B------:R-:W2:Y:S01]  /*08e0*/  LDC.64 R6, c[0x0][0x390] ;  /* 0x0000e400ff067b82 */ /* 0x000ea20000000a00 */
[----:B------:R-:W-:Y:S02]  /*08f0*/  IADD3 R9, PT, PT, R2, R5, RZ ;  /* 0x0000000502097210 */ /* 0x000fe40007ffe0ff */
[----:B------:R-:W-:-:S04]  /*0900*/  IADD3 R5, PT, PT, R5, 0x1, RZ ;  /* 0x0000000105057810 */ /* 0x000fc80007ffe0ff */
[----:B-1----:R-:W-:Y:S01]  /*0910*/  ISETP.NE.AND P1, PT, R5, UR6, PT ;  /* 0x0000000605007c0c */ /* 0x002fe2000bf25270 */
[----:B--2---:R-:W-:-:S05]  /*0920*/  IMAD.WIDE R6, R9, 0x4, R6 ;  /* 0x0000000409067825 */ /* 0x004fca00078e0206 */
[----:B0-----:R1:W-:Y:S07]  /*0930*/  STG.E desc[UR4][R6.64], R16 ;  /* 0x0000001006007986 */ /* 0x0013ee000c101904 */
[----:B------:R-:W-:Y:S05]  /*0940*/  @P1 BRA `(.L_x_10) ;  /* 0xfffffff400f01947 */ /* 0x000fea000383ffff */
[----:B------:R-:W-:Y:S05]  /*0950*/  EXIT ;  /* 0x000000000000794d */ /* 0x000fea0003800000 */
.L_x_11:
        /* <DEDUP_REMOVED lines=10> */
.L_x_18:


//--------------------- .text._Z15matrixMulKernelPfS_S_i --------------------------
	.section	.text._Z15matrixMulKernelPfS_S_i,"ax",@progbits
	.align	128
        .global         _Z15matrixMulKernelPfS_S_i
        .type           _Z15matrixMulKernelPfS_S_i,@function
        .size           _Z15matrixMulKernelPfS_S_i,(.L_x_19 - _Z15matrixMulKernelPfS_S_i)
        .other          _Z15matrixMulKernelPfS_S_i,@"STO_CUDA_ENTRY STV_DEFAULT"
_Z15matrixMulKernelPfS_S_i:
.text._Z15matrixMulKernelPfS_S_i:
[----:B------:R-:W-:Y:S01]  /*0000*/  LDC R1, c[0x0][0x37c] ;  /* 0x0000df00ff017b82 */ /* 0x000fe20000000800 */
[----:B------:R-:W0:Y:S07]  /*0010*/  S2R R0, SR_TID.Y ;  /* 0x0000000000007919 */ /* 0x000e2e0000002200 */
[----:B------:R-:W0:Y:S01]  /*0020*/  S2UR UR4, SR_CTAID.Y ;  /* 0x00000000000479c3 */ /* 0x000e220000002600 */
[----:B------:R-:W1:Y:S01]  /*0030*/  LDCU UR20, c[0x0][0x398] ;  /* 0x00007300ff1477ac */ /* 0x000e620008000800 */
[----:B------:R-:W2:Y:S06]  /*0040*/  S2R R3, SR_TID.X ;  /* 0x0000000000037919 */ /* 0x000eac0000002100 */
[----:B------:R-:W0:Y:S08]  /*0050*/  LDC R13, c[0x0][0x364] ;  /* 0x0000d900ff0d7b82 */ /* 0x000e300000000800 */
[----:B------:R-:W2:Y:S08]  /*0060*/  S2UR UR5, SR_CTAID.X ;  /* 0x00000000000579c3 */ /* 0x000eb00000002500 */
[----:B------:R-:W2:Y:S01]  /*0070*/  LDC R2, c[0x0][0x360] ;  /* 0x0000d800ff027b82 */ /* 0x000ea20000000800 */
[----:B0-----:R-:W-:-:S02]  /*0080*/  IMAD R13, R13, UR4, R0 ;  /* 0x000000040d0d7c24 */ /* 0x001fc4000f8e0200 */
[----:B--2---:R-:W-:-:S05]  /*0090*/  IMAD R0, R2, UR5, R3 ;  /* 0x0000000502007c24 */ /* 0x004fca000f8e0203 */
[----:B------:R-:W-:-:S04]  /*00a0*/  VIMNMX R2, PT, PT, R13, R0, !PT ;  /* 0x000000000d027248 */ /* 0x000fc80007fe0100 */
[----:B-1----:R-:W-:-:S13]  /*00b0*/  ISETP.GE.AND P0, PT, R2, UR20, PT ;  /* 0x0000001402007c0c */ /* 0x002fda000bf06270 */
[----:B------:R-:W-:Y:S05]  /*00c0*/  @P0 EXIT ;  /* 0x000000000000094d */ /* 0x000fea0003800000 */
[----:B------:R-:W-:Y:S01]  /*00d0*/  UISETP.GE.U32.AND UP0, UPT, UR20, 0x8, UPT ;  /* 0x000000081400788c */ /* 0x000fe2000bf06070 */
[----:B------:R-:W-:Y:S02]  /*00e0*/  HFMA2 R12, -RZ, RZ, 0, 0 ;  /* 0x00000000ff0c7431 */ /* 0x000fe400000001ff */
[----:B------:R-:W-:Y:S01]  /*00f0*/  IMAD R13, R13, UR20, RZ ;  /* 0x000000140d0d7c24 */ /* 0x000fe2000f8e02ff */
[----:B------:R-:W-:Y:S01]  /*0100*/  UMOV UR4, URZ ;  /* 0x000000ff00047c82 */ /* 0x000fe20008000000 */
[----:B------:R-:W0:Y:S04]  /*0110*/  LDCU.64 UR18, c[0x0][0x358] ;  /* 0x00006b00ff1277ac */ /* 0x000e280008000a00 */
[----:B------:R-:W-:Y:S05]  /*0120*/  BRA.U !UP0, `(.L_x_12) ;  /* 0x0000000508047547 */ /* 0x000fea000b800000 */
[----:B------:R-:W1:Y:S01]  /*0130*/  LDCU.128 UR24, c[0x0][0x380] ;  /* 0x00007000ff1877ac */ /* 0x000e620008000c00 */
[----:B------:R-:W-:Y:S02]  /*0140*/  MOV R12, RZ ;  /* 0x000000ff000c7202 */ /* 0x000fe40000000f00 */
[----:B------:R-:W-:Y:S01]  /*0150*/  MOV R14, R0 ;  /* 0x00000000000e7202 */ /* 0x000fe20000000f00 */
[----:B------:R-:W-:-:S04]  /*0160*/  ULOP3.LUT UR4, UR20, 0x7ffffff8, URZ, 0xc0, !UPT ;  /* 0x7ffffff814047892 */ /* 0x000fc8000f8ec0ff */
[----:B------:R-:W-:Y:S01]  /*0170*/  UIADD3 UR5, UPT, UPT, -UR4, URZ, URZ ;  /* 0x000000ff04057290 */ /* 0x000fe2000fffe1ff */
[----:B-1----:R-:W-:Y:S01]  /*0180*/  MOV R2, UR24 ;  /* 0x0000001800027c02 */ /* 0x002fe20008000f00 */
[----:B------:R-:W-:Y:S01]  /*0190*/  UIMAD.WIDE UR6, UR20, 0x8, UR26 ;  /* 0x00000008140678a5 */ /* 0x000fe2000f8e021a */
[----:B------:R-:W-:Y:S01]  /*01a0*/  MOV R3, UR25 ;  /* 0x0000001900037c02 */ /* 0x000fe20008000f00 */
[----:B------:R-:W-:Y:S02]  /*01b0*/  UIMAD.WIDE UR8, UR20, 0xc, UR26 ;  /* 0x0000000c140878a5 */ /* 0x000fe4000f8e021a */
[----:B------:R-:W-:Y:S01]  /*01c0*/  UIMAD.WIDE UR10, UR20, 0x10, UR26 ;  /* 0x00000010140a78a5 */ /* 0x000fe2000f8e021a */
[----:B------:R-:W-:Y:S01]  /*01d0*/  IMAD.WIDE.U32 R2, R13, 0x4, R2 ;  /* 0x000000040d027825 */ /* 0x000fe200078e0002 */
[----:B------:R-:W-:Y:S02]  /*01e0*/  UIMAD.WIDE UR12, UR20, 0x14, UR26 ;  /* 0x00000014140c78a5 */ /* 0x000fe4000f8e021a */
[----:B------:R-:W-:Y:S01]  /*01f0*/  UIMAD.WIDE UR14, UR20, 0x18, UR26 ;  /* 0x00000018140e78a5 */ /* 0x000fe2000f8e021a */
[----:B------:R-:W-:Y:S01]  /*0200*/  IADD3 R2, P0, PT, R2, 0x10, RZ ;  /* 0x0000001002027810 */ /* 0x000fe20007f1e0ff */
[----:B------:R-:W-:-:S03]  /*0210*/  UIMAD.WIDE UR16, UR20, 0x1c, UR26 ;  /* 0x0000001c141078a5 */ /* 0x000fc6000f8e021a */
[----:B------:R-:W-:-:S09]  /*0220*/  IADD3.X R3, PT, PT, RZ, R3, RZ, P0, !PT ;  /* 0x00000003ff037210 */ /* 0x000fd200007fe4ff */
.L_x_13:
[----:B------:R-:W-:Y:S01]  /*0230*/  UIMAD.WIDE UR22, UR20, 0x4, UR26 ;  /* 0x00000004141678a5 */ /* 0x000fe2000f8e021a */
[----:B------:R-:W-:Y:S02]  /*0240*/  IMAD.MOV.U32 R23, RZ, RZ, 0x4 ;  /* 0x00000004ff177424 */ /* 0x000fe400078e00ff */
[----:B------:R-:W-:Y:S01]  /*0250*/  HFMA2 R11, -RZ, RZ, 0, 2.384185791015625e-07 ;  /* 0x00000004ff0b7431 */ /* 0x000fe200000001ff */
[----:B------:R-:W-:Y:S01]  /*0260*/  MOV R25, 0x4 ;  /* 0x0000000400197802 */ /* 0x000fe20000000f00 */
[----:B0-----:R-:W2:Y:S01]  /*0270*/  LDG.E R21, desc[UR18][R2.64+-0x10] ;  /* 0xfffff01202157981 */ /* 0x001ea2000c1e1900 */
[C---:B------:R-:W-:Y:S01]  /*0280*/  IMAD.WIDE R22, R14.reuse, R23, UR26 ;  /* 0x0000001a0e167e25 */ /* 0x040fe2000f8e0217 */
[----:B------:R-:W-:Y:S02]  /*0290*/  MOV R8, UR22 ;  /* 0x0000001600087c02 */ /* 0x000fe40008000f00 */
[----:B------:R-:W-:Y:S01]  /*02a0*/  MOV R9, UR23 ;  /* 0x0000001700097c02 */ /* 0x000fe20008000f00 */
[----:B------:R-:W3:Y:S02]  /*02b0*/  LDG.E R19, desc[UR18][R2.64+-0xc] ;  /* 0xfffff41202137981 */ /* 0x000ee4000c1e1900 */
[----:B------:R-:W-:-:S02]  /*02c0*/  IMAD.WIDE R8, R14, 0x4, R8 ;  /* 0x000000040e087825 */ /* 0x000fc400078e0208 */
[----:B------:R-:W2:Y:S01]  /*02d0*/  LDG.E R22, desc[UR18][R22.64] ;  /* 0x0000001216167981 */ /* 0x000ea2000c1e1900 */
[----:B------:R-:W-:Y:S01]  /*02e0*/  MOV R5, 0x4 ;  /* 0x0000000400057802 */ /* 0x000fe20000000f00 */
[C---:B------:R-:W-:Y:S02]  /*02f0*/  IMAD.WIDE R24, R14.reuse, R25, UR6 ;  /* 0x000000060e187e25 */ /* 0x040fe4000f8e0219 */
[----:B------:R0:W3:Y:S02]  /*0300*/  LDG.E R20, desc[UR18][R8.64] ;  /* 0x0000001208147981 */ /* 0x0000e4000c1e1900 */
[----:B------:R-:W-:Y:S02]  /*0310*/  IMAD.WIDE R10, R14, R11, UR8 ;  /* 0x000000080e0a7e25 */ /* 0x000fe4000f8e020b */
[----:B------:R-:W4:Y:S04]  /*0320*/  LDG.E R18, desc[UR18][R24.64] ;  /* 0x0000001218127981 */ /* 0x000f28000c1e1900 */
[----:B------:R-:W4:Y:S01]  /*0330*/  LDG.E R17, desc[UR18][R2.64+-0x8] ;  /* 0xfffff81202117981 */ /* 0x000f22000c1e1900 */
[----:B0-----:R-:W-:-:S02]  /*0340*/  HFMA2 R9, -RZ, RZ, 0, 2.384185791015625e-07 ;  /* 0x00000004ff097431 */ /* 0x001fc400000001ff */
[----:B------:R-:W-:Y:S01]  /*0350*/  IMAD.MOV.U32 R7, RZ, RZ, 0x4 ;  /* 0x00000004ff077424 */ /* 0x000fe200078e00ff */
[----:B------:R0:W5:Y:S01]  /*0360*/  LDG.E R16, desc[UR18][R10.64] ;  /* 0x000000120a107981 */ /* 0x000162000c1e1900 */
[----:B------:R-:W-:-:S03]  /*0370*/  IMAD.WIDE R4, R14, R5, UR10 ;  /* 0x0000000a0e047e25 */ /* 0x000fc6000f8e0205 */
[----:B------:R-:W5:Y:S01]  /*0380*/  LDG.E R15, desc[UR18][R2.64+-0x4] ;  /* 0xfffffc12020f7981 */ /* 0x000f62000c1e1900 */
[C---:B------:R-:W-:Y:S01]  /*0390*/  IMAD.WIDE R6, R14.reuse, R7, UR12 ;  /* 0x0000000c0e067e25 */ /* 0x040fe2000f8e0207 */
[----:B------:R-:W-:Y:S02]  /*03a0*/  MOV R27, 0x4 ;  /* 0x00000004001b7802 */ /* 0x000fe40000000f00 */
[----:B------:R1:W5:Y:S01]  /*03b0*/  LDG.E R4, desc[UR18][R4.64] ;  /* 0x0000001204047981 */ /* 0x000362000c1e1900 */
[----:B------:R-:W-:-:S03]  /*03c0*/  IMAD.WIDE R8, R14, R9, UR14 ;  /* 0x0000000e0e087e25 */ /* 0x000fc6000f8e0209 */
[----:B------:R-:W5:Y:S01]  /*03d0*/  LDG.E R23, desc[UR18][R2.64] ;  /* 0x0000001202177981 */ /* 0x000f62000c1e1900 */
[----:B0-----:R-:W-:-:S03]  /*03e0*/  IMAD.WIDE R10, R14, R27, UR16 ;  /* 0x000000100e0a7e25 */ /* 0x001fc6000f8e021b */
[----:B------:R-:W5:Y:S04]  /*03f0*/  LDG.E R7, desc[UR18][R6.64] ;  /* 0x0000001206077981 */ /* 0x000f68000c1e1900 */
[----:B------:R-:W5:Y:S04]  /*0400*/  LDG.E R24, desc[UR18][R2.64+0x4] ;  /* 0x0000041202187981 */ /* 0x000f68000c1e1900 */
[----:B------:R-:W5:Y:S04]  /*0410*/  LDG.E R8, desc[UR18][R8.64] ;  /* 0x0000001208087981 */ /* 0x000f68000c1e1900 */
[----:B------:R-:W5:Y:S04]  /*0420*/  LDG.E R25, desc[UR18][R2.64+0x8] ;  /* 0x0000081202197981 */ /* 0x000f68000c1e1900 */
[----:B------:R-:W5:Y:S04]  /*0430*/  LDG.E R10, desc[UR18][R10.64] ;  /* 0x000000120a0a7981 */ /* 0x000f68000c1e1900 */
[----:B------:R0:W5:Y:S01]  /*0440*/  LDG.E R27, desc[UR18][R2.64+0xc] ;  /* 0x00000c12021b7981 */ /* 0x000162000c1e1900 */
[----:B------:R-:W-:-:S04]  /*0450*/  UIADD3 UR5, UPT, UPT, UR5, 0x8, URZ ;  /* 0x0000000805057890 */ /* 0x000fc8000fffe0ff */
[----:B------:R-:W-:Y:S01]  /*0460*/  UISETP.NE.AND UP0, UPT, UR5, URZ, UPT ;  /* 0x000000ff0500728c */ /* 0x000fe2000bf05270 */
[----:B-1----:R-:W-:Y:S02]  /*0470*/  MOV R5, UR20 ;  /* 0x0000001400057c02 */ /* 0x002fe40008000f00 */
[----:B0-----:R-:W-:Y:S02]  /*0480*/  IADD3 R2, P0, PT, R2, 0x20, RZ ;  /* 0x0000002002027810 */ /* 0x001fe40007f1e0ff */
[----:B------:R-:W-:Y:S02]  /*0490*/  LEA R14, R5, R14, 0x3 ;  /* 0x0000000e050e7211 */ /* 0x000fe400078e18ff */
[----:B------:R-:W-:Y:S01]  /*04a0*/  IADD3.X R3, PT, PT, RZ, R3, RZ, P0, !PT ;  /* 0x00000003ff037210 */ /* 0x000fe200007fe4ff */
[----:B--2---:R-:W-:-:S04]  /*04b0*/  FFMA R22, R21, R22, R12 ;  /* 0x0000001615167223 */ /* 0x004fc8000000000c */
[----:B---3--:R-:W-:-:S04]  /*04c0*/  FFMA R20, R19, R20, R22 ;  /* 0x0000001413147223 */ /* 0x008fc80000000016 */
[----:B----4-:R-:W-:-:S04]  /*04d0*/  FFMA R18, R17, R18, R20 ;  /* 0x0000001211127223 */ /* 0x010fc80000000014 */
[----:B-----5:R-:W-:-:S04]  /*04e0*/  FFMA R16, R15, R16, R18 ;  /* 0x000000100f107223 */ /* 0x020fc80000000012 */
[----:B------:R-:W-:-:S04]  /*04f0*/  FFMA R23, R23, R4, R16 ;  /* 0x0000000417177223 */ /* 0x000fc80000000010 */
[----:B------:R-:W-:-:S04]  /*0500*/  FFMA R24, R24, R7, R23 ;  /* 0x0000000718187223 */ /* 0x000fc80000000017 */
[----:B------:R-:W-:-:S04]  /*0510*/  FFMA R8, R25, R8, R24 ;  /* 0x0000000819087223 */ /* 0x000fc80000000018 */
[----:B------:R-:W-:Y:S01]  /*0520*/  FFMA R12, R27, R10, R8 ;  /* 0x0000000a1b0c7223 */ /* 0x000fe20000000008 */
[----:B------:R-:W-:Y:S06]  /*0530*/  BRA.U UP0, `(.L_x_13) ;  /* 0xfffffffd003c7547 */ /* 0x000fec000b83ffff */
.L_x_12:
[----:B------:R-:W-:-:S04]  /*0540*/  ULOP3.LUT UR6, UR20, 0x7, URZ, 0xc0, !UPT ;  /* 0x0000000714067892 */ /* 0x000fc8000f8ec0ff */
[----:B------:R-:W-:-:S09]  /*0550*/  UISETP.NE.AND UP0, UPT, UR6, URZ, UPT ;  /* 0x000000ff0600728c */ /* 0x000fd2000bf05270 */
[----:B------:R-:W-:Y:S05]  /*0560*/  BRA.U !UP0, `(.L_x_14) ;  /* 0x0000000508387547 */ /* 0x000fea000b800000 */
[----:B------:R-:W-:Y:S02]  /*0570*/  UISETP.GE.U32.AND UP0, UPT, UR6, 0x4, UPT ;  /* 0x000000040600788c */ /* 0x000fe4000bf06070 */
[----:B------:R-:W-:-:S04]  /*0580*/  ULOP3.LUT UR5, UR20, 0x3, URZ, 0xc0, !UPT ;  /* 0x0000000314057892 */ /* 0x000fc8000f8ec0ff */
[----:B------:R-:W-:-:S03]  /*0590*/  UISETP.NE.AND UP1, UPT, UR5, URZ, UPT ;  /* 0x000000ff0500728c */ /* 0x000fc6000bf25270 */
[----:B------:R-:W-:Y:S08]  /*05a0*/  BRA.U !UP0, `(.L_x_15) ;  /* 0x00000001087c7547 */ /* 0x000ff0000b800000 */
[----:B------:R-:W1:Y:S01]  /*05b0*/  LDC.64 R6, c[0x0][0x388] ;  /* 0x0000e200ff067b82 */ /* 0x000e620000000a00 */
[----:B------:R-:W2:Y:S01]  /*05c0*/  LDCU.64 UR6, c[0x0][0x380] ;  /* 0x00007000ff0677ac */ /* 0x000ea20008000a00 */
[----:B------:R-:W-:Y:S01]  /*05d0*/  IMAD.U32 R9, RZ, RZ, UR4 ;  /* 0x00000004ff097e24 */ /* 0x000fe2000f8e00ff */
[C---:B------:R-:W-:Y:S02]  /*05e0*/  IADD3 R3, PT, PT, R13.reuse, UR4, RZ ;  /* 0x000000040d037c10 */ /* 0x040fe4000fffe0ff */
[----:B------:R-:W-:Y:S01]  /*05f0*/  IADD3 R10, P0, PT, R13, UR4, RZ ;  /* 0x000000040d0a7c10 */ /* 0x000fe2000ff1e0ff */
[----:B------:R-:W-:Y:S01]  /*0600*/  IMAD R9, R9, UR20, R0 ;  /* 0x0000001409097c24 */ /* 0x000fe2000f8e0200 */
[----:B------:R-:W-:Y:S01]  /*0610*/  MOV R11, UR20 ;  /* 0x00000014000b7c02 */ /* 0x000fe20008000f00 */
[----:B------:R-:W3:Y:S01]  /*0620*/  LDC.64 R4, c[0x0][0x380] ;  /* 0x0000e000ff047b82 */ /* 0x000ee20000000a00 */
[----:B------:R-:W-:Y:S01]  /*0630*/  MOV R15, UR20 ;  /* 0x00000014000f7c02 */ /* 0x000fe20008000f00 */
[----:B-1----:R-:W-:Y:S01]  /*0640*/  IMAD.WIDE R6, R9, 0x4, R6 ;  /* 0x0000000409067825 */ /* 0x002fe200078e0206 */
[----:B------:R-:W-:-:S05]  /*0650*/  MOV R9, UR20 ;  /* 0x0000001400097c02 */ /* 0x000fca0008000f00 */
[----:B------:R-:W-:Y:S02]  /*0660*/  IMAD.WIDE R8, R9, 0x4, R6 ;  /* 0x0000000409087825 */ /* 0x000fe400078e0206 */
[----:B0-----:R-:W4:Y:S02]  /*0670*/  LDG.E R6, desc[UR18][R6.64] ;  /* 0x0000001206067981 */ /* 0x001f24000c1e1900 */
[----:B---3--:R-:W-:Y:S01]  /*0680*/  IMAD.WIDE.U32 R4, R3, 0x4, R4 ;  /* 0x0000000403047825 */ /* 0x008fe200078e0004 */
[----:B------:R-:W-:Y:S01]  /*0690*/  IADD3.X R3, PT, PT, RZ, RZ, RZ, P0, !PT ;  /* 0x000000ffff037210 */ /* 0x000fe200007fe4ff */
[----:B------:R-:W3:Y:S01]  /*06a0*/  LDG.E R17, desc[UR18][R8.64] ;  /* 0x0000001208117981 */ /* 0x000ee2000c1e1900 */
[----:B--2---:R-:W-:-:S03]  /*06b0*/  LEA R2, P0, R10, UR6, 0x2 ;  /* 0x000000060a027c11 */ /* 0x004fc6000f8010ff */
[----:B------:R-:W4:Y:S01]  /*06c0*/  LDG.E R5, desc[UR18][R4.64] ;  /* 0x0000001204057981 */ /* 0x000f22000c1e1900 */
[----:B------:R-:W-:Y:S01]  /*06d0*/  LEA.HI.X R3, R10, UR7, R3, 0x2, P0 ;  /* 0x000000070a037c11 */ /* 0x000fe200080f1403 */
[----:B------:R-:W-:-:S04]  /*06e0*/  IMAD.WIDE R10, R11, 0x4, R8 ;  /* 0x000000040b0a7825 */ /* 0x000fc800078e0208 */
[----:B------:R-:W3:Y:S01]  /*06f0*/  LDG.E R16, desc[UR18][R2.64+0x4] ;  /* 0x0000041202107981 */ /* 0x000ee2000c1e1900 */
[----:B------:R-:W-:-:S03]  /*0700*/  IMAD.WIDE R14, R15, 0x4, R10 ;  /* 0x000000040f0e7825 */ /* 0x000fc600078e020a */
[----:B------:R-:W2:Y:S04]  /*0710*/  LDG.E R19, desc[UR18][R10.64] ;  /* 0x000000120a137981 */ /* 0x000ea8000c1e1900 */
[----:B------:R-:W2:Y:S04]  /*0720*/  LDG.E R18, desc[UR18][R2.64+0x8] ;  /* 0x0000081202127981 */ /* 0x000ea8000c1e1900 */
[----:B------:R-:W5:Y:S04]  /*0730*/  LDG.E R20, desc[UR18][R2.64+0xc] ;  /* 0x00000c1202147981 */ /* 0x000f68000c1e1900 */
[----:B------:R-:W5:Y:S01]  /*0740*/  LDG.E R14, desc[UR18][R14.64] ;  /* 0x000000120e0e7981 */ /* 0x000f62000c1e1900 */
[----:B------:R-:W-:Y:S01]  /*0750*/  UIADD3 UR4, UPT, UPT, UR4, 0x4, URZ ;  /* 0x0000000404047890 */ /* 0x000fe2000fffe0ff */
[----:B----4-:R-:W-:-:S04]  /*0760*/  FFMA R5, R5, R6, R12 ;  /* 0x0000000605057223 */ /* 0x010fc8000000000c */
[----:B---3--:R-:W-:-:S04]  /*0770*/  FFMA R5, R16, R17, R5 ;  /* 0x0000001110057223 */ /* 0x008fc80000000005 */
[----:B--2---:R-:W-:-:S04]  /*0780*/  FFMA R5, R18, R19, R5 ;  /* 0x0000001312057223 */ /* 0x004fc80000000005 */
[----:B-----5:R-:W-:-:S07]  /*0790*/  FFMA R12, R20, R14, R5 ;  /* 0x0000000e140c7223 */ /* 0x020fce0000000005 */
.L_x_15:
[----:B------:R-:W-:Y:S05]  /*07a0*/  BRA.U !UP1, `(.L_x_14) ;  /* 0x0000000109a87547 */ /* 0x000fea000b800000 */
[----:B------:R-:W-:Y:S01]  /*07b0*/  UISETP.NE.AND UP0, UPT, UR5, 0x1, UPT ;  /* 0x000000010500788c */ /* 0x000fe2000bf05270 */
[----:B------:R-:W-:Y:S01]  /*07c0*/  MOV R7, UR4 ;  /* 0x0000000400077c02 */ /* 0x000fe20008000f00 */
[----:B------:R-:W-:Y:S02]  /*07d0*/  ULOP3.LUT UR5, UR20, 0x1, URZ, 0xc0, !UPT ;  /* 0x0000000114057892 */ /* 0x000fe4000f8ec0ff */
[----:B------:R-:W-:Y:S02]  /*07e0*/  MOV R15, UR20 ;  /* 0x00000014000f7c02 */ /* 0x000fe40008000f00 */
[----:B------:R-:W-:Y:S01]  /*07f0*/  UISETP.NE.U32.AND UP1, UPT, UR5, 0x1, UPT ;  /* 0x000000010500788c */ /* 0x000fe2000bf25070 */
[----:B------:R-:W-:-:S04]  /*0800*/  PLOP3.LUT P1, PT, PT, PT, UP0, 0x80, 0x8 ;  /* 0x000000000008781c */ /* 0x000fc80003f2f008 */
[----:B------:R-:W1:Y:S01]  /*0810*/  @UP0 LDCU.128 UR8, c[0x0][0x380] ;  /* 0x00007000ff0807ac */ /* 0x000e620008000c00 */
[----:B------:R-:W-:Y:S01]  /*0820*/  PLOP3.LUT P0, PT, PT, PT, UP1, 0x80, 0x8 ;  /* 0x000000000008781c */ /* 0x000fe20003f0f018 */
[----:B------:R-:W2:Y:S04]  /*0830*/  @UP0 LDCU.64 UR6, c[0x0][0x380] ;  /* 0x00007000ff0607ac */ /* 0x000ea80008000a00 */
[----:B------:R-:W3:Y:S03]  /*0840*/  @!UP1 LDCU.128 UR12, c[0x0][0x380] ;  /* 0x00007000ff0c97ac */ /* 0x000ee60008000c00 */
[C---:B------:R-:W-:Y:S02]  /*0850*/  @P1 IADD3 R3, PT, PT, R13.reuse, UR4, RZ ;  /* 0x000000040d031c10 */ /* 0x040fe4000fffe0ff */
[----:B------:R-:W-:Y:S01]  /*0860*/  @P1 IADD3 R6, P2, PT, R13, UR4, RZ ;  /* 0x000000040d061c10 */ /* 0x000fe2000ff5e0ff */
[----:B------:R-:W-:Y:S01]  /*0870*/  @UP0 UIADD3 UR4, UPT, UPT, UR4, 0x2, URZ ;  /* 0x0000000204040890 */ /* 0x000fe2000fffe0ff */
[----:B-1----:R-:W-:Y:S01]  /*0880*/  MOV R11, UR9 ;  /* 0x00000009000b7c02 */ /* 0x002fe20008000f00 */
[----:B------:R-:W-:Y:S01]  /*0890*/  IMAD.U32 R10, RZ, RZ, UR8 ;  /* 0x00000008ff0a7e24 */ /* 0x000fe2000f8e00ff */
[----:B------:R-:W-:-:S02]  /*08a0*/  MOV R4, UR10 ;  /* 0x0000000a00047c02 */ /* 0x000fc40008000f00 */
[----:B------:R-:W-:Y:S01]  /*08b0*/  MOV R5, UR11 ;  /* 0x0000000b00057c02 */ /* 0x000fe20008000f00 */
[----:B------:R-:W-:-:S04]  /*08c0*/  @P1 IMAD.WIDE.U32 R10, R3, 0x4, R10 ;  /* 0x00000004030a1825 */ /* 0x000fc800078e000a */
[----:B------:R-:W-:Y:S01]  /*08d0*/  @P1 IMAD R3, R7, UR20, R0 ;  /* 0x0000001407031c24 */ /* 0x000fe2000f8e0200 */
[----:B------:R-:W-:Y:S01]  /*08e0*/  @P1 IADD3.X R7, PT, PT, RZ, RZ, RZ, P2, !PT ;  /* 0x000000ffff071210 */ /* 0x000fe200017fe4ff */
[----:B------:R-:W-:Y:S01]  /*08f0*/  IMAD.U32 R19, RZ, RZ, UR4 ;  /* 0x00000004ff137e24 */ /* 0x000fe2000f8e00ff */
[C---:B--2---:R-:W-:Y:S01]  /*0900*/  @P1 LEA R2, P2, R6.reuse, UR6, 0x2 ;  /* 0x0000000606021c11 */ /* 0x044fe2000f8410ff */
[----:B------:R-:W-:Y:S01]  /*0910*/  @P1 IMAD.WIDE R4, R3, 0x4, R4 ;  /* 0x0000000403041825 */ /* 0x000fe200078e0204 */
[----:B------:R-:W-:Y:S01]  /*0920*/  @!P0 IADD3 R17, PT, PT, R13, UR4, RZ ;  /* 0x000000040d118c10 */ /* 0x000fe2000fffe0ff */
[----:B0-----:R-:W2:Y:S01]  /*0930*/  @P1 LDG.E R11, desc[UR18][R10.64] ;  /* 0x000000120a0b1981 */ /* 0x001ea2000c1e1900 */
[----:B------:R-:W-:Y:S01]  /*0940*/  @P1 LEA.HI.X R3, R6, UR7, R7, 0x2, P2 ;  /* 0x0000000706031c11 */ /* 0x000fe200090f1407 */
[----:B------:R-:W-:Y:S01]  /*0950*/  @!P0 IMAD R19, R19, UR20, R0 ;  /* 0x0000001413138c24 */ /* 0x000fe2000f8e0200 */
[----:B---3--:R-:W-:Y:S01]  /*0960*/  MOV R6, UR12 ;  /* 0x0000000c00067c02 */ /* 0x008fe20008000f00 */
[----:B------:R-:W-:Y:S01]  /*0970*/  @P1 IMAD.WIDE R14, R15, 0x4, R4 ;  /* 0x000000040f0e1825 */ /* 0x000fe200078e0204 */
[----:B------:R-:W-:Y:S01]  /*0980*/  MOV R7, UR13 ;  /* 0x0000000d00077c02 */ /* 0x000fe20008000f00 */
[----:B------:R-:W2:Y:S01]  /*0990*/  @P1 LDG.E R4, desc[UR18][R4.64] ;  /* 0x0000001204041981 */ /* 0x000ea2000c1e1900 */
[----:B------:R-:W-:-:S02]  /*09a0*/  MOV R8, UR14 ;  /* 0x0000000e00087c02 */ /* 0x000fc40008000f00 */
[----:B------:R-:W-:Y:S01]  /*09b0*/  MOV R9, UR15 ;  /* 0x0000000f00097c02 */ /* 0x000fe20008000f00 */
[----:B------:R-:W-:Y:S01]  /*09c0*/  @!P0 IMAD.WIDE.U32 R6, R17, 0x4, R6 ;  /* 0x0000000411068825 */ /* 0x000fe200078e0006 */
[----:B------:R-:W3:Y:S03]  /*09d0*/  @P1 LDG.E R14, desc[UR18][R14.64] ;  /* 0x000000120e0e1981 */ /* 0x000ee6000c1e1900 */
[----:B------:R-:W-:Y:S01]  /*09e0*/  @!P0 IMAD.WIDE R8, R19, 0x4, R8 ;  /* 0x0000000413088825 */ /* 0x000fe200078e0208 */
[----:B------:R-:W3:Y:S04]  /*09f0*/  @P1 LDG.E R2, desc[UR18][R2.64+0x4] ;  /* 0x0000041202021981 */ /* 0x000ee8000c1e1900 */
[----:B------:R-:W4:Y:S04]  /*0a00*/  @!P0 LDG.E R7, desc[UR18][R6.64] ;  /* 0x0000001206078981 */ /* 0x000f28000c1e1900 */
[----:B------:R-:W4:Y:S01]  /*0a10*/  @!P0 LDG.E R8, desc[UR18][R8.64] ;  /* 0x0000001208088981 */ /* 0x000f22000c1e1900 */
[----:B--2---:R-:W-:-:S04]  /*0a20*/  @P1 FFMA R11, R11, R4, R12 ;  /* 0x000000040b0b1223 */ /* 0x004fc8000000000c */
[----:B---3--:R-:W-:-:S04]  /*0a30*/  @P1 FFMA R12, R2, R14, R11 ;  /* 0x0000000e020c1223 */ /* 0x008fc8000000000b */
[----:B----4-:R-:W-:-:S07]  /*0a40*/  @!P0 FFMA R12, R7, R8, R12 ;  /* 0x00000008070c8223 */ /* 0x010fce000000000c */
.L_x_14:
[----:B------:R-:W1:Y:S01]  /*0a50*/  LDC.64 R2, c[0x0][0x390] ;  /* 0x0000e400ff027b82 */ /* 0x000e620000000a00 */
[----:B------:R-:W-:-:S05]  /*0a60*/  IADD3 R13, PT, PT, R0, R13, RZ ;  /* 0x0000000d000d7210 */ /* 0x000fca0007ffe0ff */
[----:B-1----:R-:W-:-:S05]  /*0a70*/  IMAD.WIDE R2, R13, 0x4, R2 ;  /* 0x000000040d027825 */ /* 0x002fca00078e0202 */
[----:B0-----:R-:W-:Y:S01]  /*0a80*/  STG.E desc[UR18][R2.64], R12 ;  /* 0x0000000c02007986 */ /* 0x001fe2000c101912 */
[----:B------:R-:W-:Y:S05]  /*0a90*/  EXIT ;  /* 0x000000000000794d */ /* 0x000fea0003800000 */
.L_x_16:
        /* <DEDUP_REMOVED lines=14> */
.L_x_19:


//--------------------- .nv.shared.reserved.0     --------------------------
	.section	.nv.shared.reserved.0,"aw",@nobits
	.weak		__nv_reservedSMEM_offset_0_alias
	.size		__nv_reservedSMEM_offset_0_alias, 0, 64
	.other		__nv_reservedSMEM_offset_0_alias,@"STO_CUDA_RESERVED_SHARED STV_DEFAULT"
__nv_reservedSMEM_offset_0_alias:
	.zero		0
	.zero		64


//--------------------- .nv.constant0._Z18matrixMulColKernelPfS_S_i --------------------------
	.section	.nv.constant0._Z18matrixMulColKernelPfS_S_i,"a",@progbits
	.sectionflags	@""
	.align	4
.nv.constant0._Z18matrixMulColKernelPfS_S_i:
	.zero		924


//--------------------- .nv.constant0._Z18matrixMulRowKernelPfS_S_i --------------------------
	.section	.nv.constant0._Z18matrixMulRowKernelPfS_S_i,"a",@progbits
	.sectionflags	@""
	.align	4
.nv.constant0._Z18matrixMulRowKernelPfS_S_i:
	.zero		924


//--------------------- .nv.constant0._Z15matrixMulKernelPfS_S_i --------------------------
	.section	.nv.constant0._Z15matrixMulKernelPfS_S_i,"a",@progbits
	.sectionflags	@""
	.align	4
.nv.constant0._Z15matrixMulKernelPfS_S_i:
	.zero		924


//--------------------- SYMBOLS --------------------------

	.type		.nv.reservedSmem.offset0,@object
	.size		.nv.reservedSmem.offset0,0x4
